def gluon_wgmma(
    a_ptr,
    b_ptr,
    c_ptr,
    M,
    N,
    K,
    stride_am,
    stride_bk,
    stride_cm,
    BLOCK_M: gl.constexpr,
    BLOCK_N: gl.constexpr,
    BLOCK_K: gl.constexpr,
    DTYPE: gl.constexpr,
    A_LAYOUT: gl.constexpr,
    B_LAYOUT: gl.constexpr,
    C_LAYOUT: gl.constexpr,
    B_SHAPE: gl.constexpr,
    TRANS_B: gl.constexpr,
    NUM_BUFFERS: gl.constexpr,
    NUM_WARPS: gl.constexpr,
):
    a_desc = tma.make_tensor_descriptor(
        a_ptr, [M, K], [stride_am, 1], [BLOCK_M, BLOCK_K], A_LAYOUT
    )
    b_desc = tma.make_tensor_descriptor(
        b_ptr,
        [N, K] if TRANS_B else [K, N],
        [stride_bk, 1],
        B_SHAPE,
        B_LAYOUT,
    )
    c_desc = tma.make_tensor_descriptor(
        c_ptr, [M, N], [stride_cm, 1], [BLOCK_M, BLOCK_N], C_LAYOUT
    )

    a_bufs = gl.allocate_shared_memory(
        DTYPE, [NUM_BUFFERS, BLOCK_M, BLOCK_K], A_LAYOUT
    )
    b_bufs = gl.allocate_shared_memory(DTYPE, [NUM_BUFFERS] + B_SHAPE, B_LAYOUT)

    pid_m = gl.program_id(0)
    pid_n = gl.program_id(1)
    off_m = pid_m * BLOCK_M
    off_n = pid_n * BLOCK_N

    mma_layout: gl.constexpr = pick_wgmma_layout(DTYPE, BLOCK_M, BLOCK_N, NUM_WARPS)
    acc = warpgroup_mma_init(
        gl.zeros((BLOCK_M, BLOCK_N), dtype=gl.float32, layout=mma_layout)
    )

    bars = gl.allocate_shared_memory(
        gl.int64, [NUM_BUFFERS, 1], mbarrier.MBarrierLayout()
    )
    for i in gl.static_range(NUM_BUFFERS):
        mbarrier.init(bars.index(i), count=1)
    idx = 0
    phase = 0

    for k in range(0, K, BLOCK_K):
        a = a_bufs.index(idx)
        b = b_bufs.index(idx)
        bar = bars.index(idx)
        mbarrier.expect(bar, a_desc.block_type.nbytes + b_desc.block_type.nbytes)
        tma.async_copy_global_to_shared(a_desc, [off_m, k], bar, a)
        tma.async_copy_global_to_shared(
            b_desc, [off_n, k] if TRANS_B else [k, off_n], bar, b
        )
        mbarrier.wait(bar, phase=phase)

        if TRANS_B:
            b = b.permute((1, 0))
        acc = warpgroup_mma_wait(num_outstanding=0, deps=(acc,))
        acc = warpgroup_mma(a, b, acc, is_async=True)

        idx += 1
        if idx == NUM_BUFFERS:
            idx = 0
            phase ^= 1

    acc = warpgroup_mma_wait(num_outstanding=0, deps=(acc,))
    for i in gl.static_range(NUM_BUFFERS):
        mbarrier.invalidate(bars.index(i))

    c_smem = gl.allocate_shared_memory(DTYPE, [BLOCK_M, BLOCK_N], C_LAYOUT)
    c_smem.store(acc.to(DTYPE))
    fence_async_shared()
    tma.async_copy_shared_to_global(c_desc, [off_m, off_n], c_smem)
    tma.store_wait(pendings=0)

# config = {"BLOCK_K": 64, "BLOCK_M": 256, "BLOCK_N": 256, "arch": "sm_90", "dtype": "bf16", "num_buffers": 3, "num_warps": 8, "trans_b": 1}
# arch = sm_90


// ===== COMPILED SASS (sm_90a) =====

	.target	sm_90a

	.elftype	@"ET_EXEC"


//--------------------- .note.nv.tkinfo           --------------------------
	.section	.note.nv.tkinfo,"",@"SHT_NOTE"
	.sectionflags	@"SHF_NOTE_NV_TKINFO"
	.tkinfo
        /*0018*/ 	.word	0x00000002
        /*0030*/ 	.string	""
        /*0030*/ 	.string	"ptxas"
        /*0030*/ 	.string	"Cuda compilation tools, release 13.0, V13.0.88"
        /*0030*/ 	.string	"Build cuda_13.0.r13.0/compiler.36424714_0"
        /*0030*/ 	.string	"-v  -suppress-debug-info  -lineinfo  -arch sm_90a "



//--------------------- .note.nv.cuinfo           --------------------------
	.section	.note.nv.cuinfo,"",@"SHT_NOTE"
	.sectionflags	@"SHF_NOTE_NV_CUINFO"
        /*0018*/ 	.short	0x0002
        /*001a*/ 	.short	0x005a
        /*001c*/ 	.short	0x0082
	.zero		2


//--------------------- .nv.info                  --------------------------
	.section	.nv.info,"",@"SHT_CUDA_INFO"
	.align	4


	//----- nvinfo : EIATTR_REGCOUNT
	.align		4
        /*0000*/ 	.byte	0x04, 0x2f
        /*0002*/ 	.short	(.L_1 - .L_0)
	.align		4
.L_0:
        /*0004*/ 	.word	index@(gluon_wgmma)
        /*0008*/ 	.word	0x000000ff


	//----- nvinfo : EIATTR_FRAME_SIZE
	.align		4
.L_1:
        /*000c*/ 	.byte	0x04, 0x11
        /*000e*/ 	.short	(.L_3 - .L_2)
	.align		4
.L_2:
        /*0010*/ 	.word	index@(gluon_wgmma)
        /*0014*/ 	.word	0x00000270


	//----- nvinfo : EIATTR_MIN_STACK_SIZE
	.align		4
.L_3:
        /*0018*/ 	.byte	0x04, 0x12
        /*001a*/ 	.short	(.L_5 - .L_4)
	.align		4
.L_4:
        /*001c*/ 	.word	index@(gluon_wgmma)
        /*0020*/ 	.word	0x00000270
.L_5:


//--------------------- .nv.compat                --------------------------
	.section	.nv.compat,"",@"SHT_CUDA_COMPAT_INFO"
	.align	4
        /*0000*/ 	.byte	0x02, 0x09, 0x01, 0x00, 0x02, 0x02, 0x04, 0x00, 0x02, 0x05, 0x05, 0x00, 0x03, 0x07, 0x01, 0x01
        /*0010*/ 	.byte	0x02, 0x03, 0x03, 0x00, 0x02, 0x06, 0x01, 0x00, 0x04, 0x0b, 0x08, 0x00, 0x00, 0x00, 0x00, 0x00
        /*0020*/ 	.byte	0x00, 0x00, 0x00, 0x00


//--------------------- .nv.info.gluon_wgmma      --------------------------
	.section	.nv.info.gluon_wgmma,"",@"SHT_CUDA_INFO"
	.sectionflags	@""
	.align	4


	//----- nvinfo : EIATTR_CUDA_API_VERSION
	.align		4
        /*0000*/ 	.byte	0x04, 0x37
        /*0002*/ 	.short	(.L_7 - .L_6)
.L_6:
        /*0004*/ 	.word	0x00000082


	//----- nvinfo : EIATTR_KPARAM_INFO
	.align		4
.L_7:
        /*0008*/ 	.byte	0x04, 0x17
        /*000a*/ 	.short	(.L_9 - .L_8)
.L_8:
        /*000c*/ 	.word	0x00000000
        /*0010*/ 	.short	0x000a
        /*0012*/ 	.short	0x0048
        /*0014*/ 	.byte	0x00, 0xf4, 0x21, 0x00


	//----- nvinfo : EIATTR_KPARAM_INFO
	.align		4
.L_9:
        /*0018*/ 	.byte	0x04, 0x17
        /*001a*/ 	.short	(.L_11 - .L_10)
.L_10:
        /*001c*/ 	.word	0x00000000
        /*0020*/ 	.short	0x0009
        /*0022*/ 	.short	0x0040
        /*0024*/ 	.byte	0x00, 0xf4, 0x21, 0x00


	//----- nvinfo : EIATTR_KPARAM_INFO
	.align		4
.L_11:
        /*0028*/ 	.byte	0x04, 0x17
        /*002a*/ 	.short	(.L_13 - .L_12)
.L_12:
        /*002c*/ 	.word	0x00000000
        /*0030*/ 	.short	0x0008
        /*0032*/ 	.short	0x0038
        /*0034*/ 	.byte	0x00, 0xf0, 0x21, 0x00


	//----- nvinfo : EIATTR_KPARAM_INFO
	.align		4
.L_13:
        /*0038*/ 	.byte	0x04, 0x17
        /*003a*/ 	.short	(.L_15 - .L_14)
.L_14:
        /*003c*/ 	.word	0x00000000
        /*0040*/ 	.short	0x0007
        /*0042*/ 	.short	0x0030
        /*0044*/ 	.byte	0x00, 0xf0, 0x21, 0x00


	//----- nvinfo : EIATTR_KPARAM_INFO
	.align		4
.L_15:
        /*0048*/ 	.byte	0x04, 0x17
        /*004a*/ 	.short	(.L_17 - .L_16)
.L_16:
        /*004c*/ 	.word	0x00000000
        /*0050*/ 	.short	0x0006
        /*0052*/ 	.short	0x0028
        /*0054*/ 	.byte	0x00, 0xf0, 0x21, 0x00


	//----- nvinfo : EIATTR_KPARAM_INFO
	.align		4
.L_17:
        /*0058*/ 	.byte	0x04, 0x17
        /*005a*/ 	.short	(.L_19 - .L_18)
.L_18:
        /*005c*/ 	.word	0x00000000
        /*0060*/ 	.short	0x0005
        /*0062*/ 	.short	0x0020
        /*0064*/ 	.byte	0x00, 0xf0, 0x11, 0x00


	//----- nvinfo : EIATTR_KPARAM_INFO
	.align		4
.L_19:
        /*0068*/ 	.byte	0x04, 0x17
        /*006a*/ 	.short	(.L_21 - .L_20)
.L_20:
        /*006c*/ 	.word	0x00000000
        /*0070*/ 	.short	0x0004
        /*0072*/ 	.short	0x001c
        /*0074*/ 	.byte	0x00, 0xf0, 0x11, 0x00


	//----- nvinfo : EIATTR_KPARAM_INFO
	.align		4
.L_21:
        /*0078*/ 	.byte	0x04, 0x17
        /*007a*/ 	.short	(.L_23 - .L_22)
.L_22:
        /*007c*/ 	.word	0x00000000
        /*0080*/ 	.short	0x0003
        /*0082*/ 	.short	0x0018
        /*0084*/ 	.byte	0x00, 0xf0, 0x11, 0x00


	//----- nvinfo : EIATTR_KPARAM_INFO
	.align		4
.L_23:
        /*0088*/ 	.byte	0x04, 0x17
        /*008a*/ 	.short	(.L_25 - .L_24)
.L_24:
        /*008c*/ 	.word	0x00000000
        /*0090*/ 	.short	0x0002
        /*0092*/ 	.short	0x0010
        /*0094*/ 	.byte	0x00, 0xf4, 0x21, 0x00


	//----- nvinfo : EIATTR_KPARAM_INFO
	.align		4
.L_25:
        /*0098*/ 	.byte	0x04, 0x17
        /*009a*/ 	.short	(.L_27 - .L_26)
.L_26:
        /*009c*/ 	.word	0x00000000
        /*00a0*/ 	.short	0x0001
        /*00a2*/ 	.short	0x0008
        /*00a4*/ 	.byte	0x00, 0xf4, 0x21, 0x00


	//----- nvinfo : EIATTR_KPARAM_INFO
	.align		4
.L_27:
        /*00a8*/ 	.byte	0x04, 0x17
        /*00aa*/ 	.short	(.L_29 - .L_28)
.L_28:
        /*00ac*/ 	.word	0x00000000
        /*00b0*/ 	.short	0x0000
        /*00b2*/ 	.short	0x0000
        /*00b4*/ 	.byte	0x00, 0xf4, 0x21, 0x00


	//----- nvinfo : EIATTR_SPARSE_MMA_MASK
	.align		4
.L_29:
        /*00b8*/ 	.byte	0x03, 0x50
        /*00ba*/ 	.short	0x0000


	//----- nvinfo : EIATTR_MAXREG_COUNT
	.align		4
        /*00bc*/ 	.byte	0x03, 0x1b
        /*00be*/ 	.short	0x00ff


	//----- nvinfo : EIATTR_NUM_BARRIERS
	.align		4
        /*00c0*/ 	.byte	0x02, 0x4c
        /*00c2*/ 	.byte	0x01
	.zero		1


	//----- nvinfo : EIATTR_ANNOTATIONS
	.align		4
        /*00c4*/ 	.byte	0x04, 0x55
        /*00c6*/ 	.short	(.L_31 - .L_30)


	//   ....[0]....
.L_30:
        /*00c8*/ 	.word	0x00000001
        /*00cc*/ 	.byte	0x70, 0x11, 0x00, 0x00, 0x01, 0x00, 0x00, 0x00, 0xc0, 0x12, 0x00, 0x00, 0x01, 0x00, 0x00, 0x00
        /* <DEDUP_REMOVED lines=272> */
        /*11dc*/ 	.byte	0x60, 0x45, 0x00, 0x00, 0x01, 0x00, 0x00, 0x00, 0x70, 0x45, 0x00, 0x00


	//----- nvinfo : EIATTR_MERCURY_ISA_VERSION
	.align		4
.L_31:
        /*11e8*/ 	.byte	0x03, 0x5f
        /*11ea*/ 	.short	0x0101


	//----- nvinfo : EIATTR_INT_WARP_WIDE_INSTR_OFFSETS
	.align		4
        /*11ec*/ 	.byte	0x04, 0x31
        /*11ee*/ 	.short	(.L_33 - .L_32)


	//   ....[0]....
.L_32:
        /*11f0*/ 	.word	0x000012f0


	//   ....[1]....
        /*11f4*/ 	.word	0x00001310


	//   ....[2]....
        /*11f8*/ 	.word	0x00001330


	//   ....[3]....
        /*11fc*/ 	.word	0x00001410


	//   ....[4]....
        /*1200*/ 	.word	0x00002d10


	//   ....[5]....
        /*1204*/ 	.word	0x00002d20


	//   ....[6]....
        /*1208*/ 	.word	0x00002d90


	//   ....[7]....
        /*120c*/ 	.word	0x00002da0


	//   ....[8]....
        /*1210*/ 	.word	0x00004780


	//   ....[9]....
        /*1214*/ 	.word	0x000047a0


	//----- nvinfo : EIATTR_COOP_GROUP_MASK_REGIDS
	.align		4
.L_33:
        /*1218*/ 	.byte	0x04, 0x29
        /*121a*/ 	.short	(.L_35 - .L_34)


	//   ....[0]....
.L_34:
        /*121c*/ 	.word	0xffffffff


	//   ....[1]....
        /*1220*/ 	.word	0xffffffff


	//   ....[2]....
        /*1224*/ 	.word	0xffffffff


	//----- nvinfo : EIATTR_COOP_GROUP_INSTR_OFFSETS
	.align		4
.L_35:
        /*1228*/ 	.byte	0x04, 0x28
        /*122a*/ 	.short	(.L_37 - .L_36)


	//   ....[0]....
.L_36:
        /*122c*/ 	.word	0x00000160


	//   ....[1]....
        /*1230*/ 	.word	0x00000710


	//   ....[2]....
        /*1234*/ 	.word	0x00000d00


	//----- nvinfo : EIATTR_MBARRIER_INSTR_OFFSETS
	.align		4
.L_37:
        /*1238*/ 	.byte	0x04, 0x39
        /*123a*/ 	.short	(.L_39 - .L_38)


	//   ....[0]....
.L_38:
        /*123c*/ 	.word	0x00001cb0
        /*1240*/ 	.word	0x000000ff
        /*1244*/ 	.word	0x00030000
        /*1248*/ 	.short	0x0100
        /*124a*/ 	.byte	0x18
	.zero		1


	//   ....[1]....
        /*124c*/ 	.word	0x00001e60
        /*1250*/ 	.word	0x000000ff
        /*1254*/ 	.word	0x00030008
        /*1258*/ 	.short	0x0100
        /*125a*/ 	.byte	0x18
	.zero		1


	//   ....[2]....
        /*125c*/ 	.word	0x00002010
        /*1260*/ 	.word	0x000000ff
        /*1264*/ 	.word	0x00030010
        /*1268*/ 	.short	0x0100
        /*126a*/ 	.byte	0x18
	.zero		1


	//   ....[3]....
        /*126c*/ 	.word	0x00002e50
        /*1270*/ 	.word	0x000000ff
        /*1274*/ 	.word	0x00030000
        /*1278*/ 	.short	0x010a
        /*127a*/ 	.byte	0x12
	.zero		1


	//   ....[4]....
        /*127c*/ 	.word	0x00003ca0
        /*1280*/ 	.word	0x000000ff
        /*1284*/ 	.word	0x00030000
        /*1288*/ 	.short	0x0108
        /*128a*/ 	.byte	0x18
	.zero		1


	//   ....[5]....
        /*128c*/ 	.word	0x00003d10
        /*1290*/ 	.word	0x000000ff
        /*1294*/ 	.word	0x00030008
        /*1298*/ 	.short	0x0108
        /*129a*/ 	.byte	0x18
	.zero		1


	//   ....[6]....
        /*129c*/ 	.word	0x00003da0
        /*12a0*/ 	.word	0x000000ff
        /*12a4*/ 	.word	0x00030010
        /*12a8*/ 	.short	0x0108
        /*12aa*/ 	.byte	0x18
	.zero		1


	//   ....[7]....
        /*12ac*/ 	.word	0x00005140
        /*12b0*/ 	.word	0x000000ff
        /*12b4*/ 	.word	0x00030000
        /*12b8*/ 	.short	0x010a
        /*12ba*/ 	.byte	0x12
	.zero		1


	//----- nvinfo : EIATTR_NUM_MBARRIERS
	.align		4
.L_39:
        /*12bc*/ 	.byte	0x03, 0x38
        /*12be*/ 	.short	0x0003


	//----- nvinfo : EIATTR_EXIT_INSTR_OFFSETS
	.align		4
        /*12c0*/ 	.byte	0x04, 0x1c
        /*12c2*/ 	.short	(.L_41 - .L_40)


	//   ....[0]....
.L_40:
        /*12c4*/ 	.word	0x00005130


	//----- nvinfo : EIATTR_REQNTID
	.align		4
.L_41:
        /*12c8*/ 	.byte	0x04, 0x10
        /*12ca*/ 	.short	(.L_43 - .L_42)
.L_42:
        /*12cc*/ 	.word	0x00000100
        /*12d0*/ 	.word	0x00000001
        /*12d4*/ 	.word	0x00000001


	//----- nvinfo : EIATTR_CRS_STACK_SIZE
	.align		4
.L_43:
        /*12d8*/ 	.byte	0x04, 0x1e
        /*12da*/ 	.short	(.L_45 - .L_44)
.L_44:
        /*12dc*/ 	.word	0x00000000


	//----- nvinfo : EIATTR_CBANK_PARAM_SIZE
	.align		4
.L_45:
        /*12e0*/ 	.byte	0x03, 0x19
        /*12e2*/ 	.short	0x0050


	//----- nvinfo : EIATTR_PARAM_CBANK
	.align		4
        /*12e4*/ 	.byte	0x04, 0x0a
        /*12e6*/ 	.short	(.L_47 - .L_46)
	.align		4
.L_46:
        /*12e8*/ 	.word	index@(.nv.constant0.gluon_wgmma)
        /*12ec*/ 	.short	0x0210
        /*12ee*/ 	.short	0x0050


	//----- nvinfo : EIATTR_SW_WAR
	.align		4
.L_47:
        /*12f0*/ 	.byte	0x04, 0x36
        /*12f2*/ 	.short	(.L_49 - .L_48)
.L_48:
        /*12f4*/ 	.word	0x00000008
.L_49:


//--------------------- .nv.callgraph             --------------------------
	.section	.nv.callgraph,"",@"SHT_CUDA_CALLGRAPH"
	.align	4
	.sectionentsize	8
	.align		4
        /*0000*/ 	.word	0x00000000
	.align		4
        /*0004*/ 	.word	0xffffffff
	.align		4
        /*0008*/ 	.word	0x00000000
	.align		4
        /*000c*/ 	.word	0xfffffffe
	.align		4
        /*0010*/ 	.word	0x00000000
	.align		4
        /*0014*/ 	.word	0xfffffffd
	.align		4
        /*0018*/ 	.word	0x00000000
	.align		4
        /*001c*/ 	.word	0xfffffffc


//--------------------- .text.gluon_wgmma         --------------------------
	.section	.text.gluon_wgmma,"ax",@progbits
	.align	128
        .global         gluon_wgmma
        .type           gluon_wgmma,@function
        .size           gluon_wgmma,(.L_x_52 - gluon_wgmma)
        .other          gluon_wgmma,@"STO_CUDA_ENTRY STV_DEFAULT"
gluon_wgmma:
.text.gluon_wgmma:
[----:B------:R-:W1:Y:S01]  /*0000*/  LDC R1, c[0x0][0x28] ;  /* 0x00000a00ff017b82 */ /* 0x000e620000000800 */
[----:B------:R-:W2:Y:S07]  /*0010*/  S2R R3, SR_TID.X ;  /* 0x0000000000037919 */ /* 0x000eae0000002100 */
[----:B------:R-:W3:Y:S01]  /*0020*/  S2UR UR4, SR_CgaCtaId ;  /* 0x00000000000479c3 */ /* 0x000ee20000008800 */
[----:B------:R-:W-:Y:S01]  /*0030*/  UMOV UR24, 0x400 ;  /* 0x0000040000187882 */ /* 0x000fe20000000000 */
[----:B------:R-:W-:Y:S01]  /*0040*/  ULDC UR6, c[0x0][0xc] ;  /* 0x0000030000067ab9 */ /* 0x000fe20000000800 */
[----:B------:R-:W-:Y:S01]  /*0050*/  ULDC.64 UR30, c[0x0][0x250] ;  /* 0x00009400001e7ab9 */ /* 0x000fe20000000a00 */
[----:B------:R-:W-:Y:S01]  /*0060*/  BSSY B0, `(.L_x_0) ;  /* 0x0000020000007945 */ /* 0x000fe20003800000 */
[----:B-1----:R-:W-:-:S03]  /*0070*/  VIADD R1, R1, 0xfffffd90 ;  /* 0xfffffd9001017836 */ /* 0x002fc60000000000 */
[----:B------:R-:W1:Y:S08]  /*0080*/  LDC R6, c[0x0][0x228] ;  /* 0x00008a00ff067b82 */ /* 0x000e700000000800 */
[----:B------:R-:W4:Y:S08]  /*0090*/  LDC R13, c[0x0][0x230] ;  /* 0x00008c00ff0d7b82 */ /* 0x000f300000000800 */
[----:B------:R-:W-:Y:S01]  /*00a0*/  S2UR UR40, SR_CTAID.Y ;  /* 0x00000000002879c3 */ /* 0x000fe20000002600 */
[----:B---3--:R-:W-:-:S03]  /*00b0*/  ULEA UR24, UR4, UR24, 0x18 ;  /* 0x0000001804187291 */ /* 0x008fc6000f8ec03f */
[----:B------:R-:W-:Y:S01]  /*00c0*/  ULDC UR4, c[0x0][0x10] ;  /* 0x0000040000047ab9 */ /* 0x000fe20000000800 */
[----:B--2---:R-:W-:-:S03]  /*00d0*/  LOP3.LUT R2, R3, 0xff, RZ, 0xc0, !PT ;  /* 0x000000ff03027812 */ /* 0x004fc600078ec0ff */
[----:B------:R-:W2:Y:S01]  /*00e0*/  S2UR UR5, SR_CTAID.Z ;  /* 0x00000000000579c3 */ /* 0x000ea20000002700 */
[----:B-1----:R-:W-:Y:S01]  /*00f0*/  VIADD R6, R6, 0xffffffff ;  /* 0xffffffff06067836 */ /* 0x002fe20000000000 */
[C---:B------:R-:W-:Y:S02]  /*0100*/  ISETP.GE.U32.AND P0, PT, R2.reuse, 0x20, PT ;  /* 0x000000200200780c */ /* 0x040fe40003f06070 */
[C---:B------:R-:W-:Y:S02]  /*0110*/  ISETP.NE.U32.AND P2, PT, R2.reuse, RZ, PT ;  /* 0x000000ff0200720c */ /* 0x040fe40003f45070 */
[----:B------:R-:W-:Y:S02]  /*0120*/  LEA R12, R2, UR24, 0x2 ;  /* 0x00000018020c7c11 */ /* 0x000fe4000f8e10ff */
[----:B------:R-:W1:Y:S01]  /*0130*/  S2UR UR41, SR_CTAID.X ;  /* 0x00000000002979c3 */ /* 0x000e620000002500 */
[----:B----4-:R-:W-:-:S06]  /*0140*/  VIADD R9, R13, 0xffffffff ;  /* 0xffffffff0d097836 */ /* 0x010fcc0000000000 */
[----:B------:R3:W-:Y:S01]  /*0150*/  @!P0 STS [R12], RZ ;  /* 0x000000ff0c008388 */ /* 0x0007e20000000800 */
[----:B------:R-:W-:-:S03]  /*0160*/  NOP ;  /* 0x0000000000007918 */ /* 0x000fc60000000000 */
[----:B------:R3:W-:Y:S01]  /*0170*/  @!P2 STS [UR24+0x24], R6 ;  /* 0x00002406ff00a988 */ /* 0x0007e20008000818 */
[----:B--2---:R-:W-:-:S03]  /*0180*/  UIMAD UR4, UR5, UR4, UR40 ;  /* 0x00000004050472a4 */ /* 0x004fc6000f8e0228 */
[----:B------:R3:W-:Y:S01]  /*0190*/  @!P2 STS [UR24+0x20], R9 ;  /* 0x00002009ff00a988 */ /* 0x0007e20008000818 */
[----:B-1----:R-:W-:-:S04]  /*01a0*/  UIMAD UR4, UR4, UR6, UR41 ;  /* 0x00000006040472a4 */ /* 0x002fc8000f8e0229 */
[----:B------:R-:W-:-:S03]  /*01b0*/  UIMAD UR5, UR4, 0x180, URZ ;  /* 0x00000180040578a4 */ /* 0x000fc6000f8e023f */
[----:B------:R-:W-:Y:S01]  /*01c0*/  UMOV UR4, URZ ;  /* 0x0000003f00047c82 */ /* 0x000fe20008000000 */
[----:B------:R-:W-:-:S04]  /*01d0*/  UIADD3 UR26, UP0, UR5, UR30, URZ ;  /* 0x0000001e051a7290 */ /* 0x000fc8000ff1e03f */
[----:B------:R-:W-:Y:S01]  /*01e0*/  ULEA.HI.X.SX32 UR27, UR5, UR31, 0x1, UP0 ;  /* 0x0000001f051b7291 */ /* 0x000fe200080f0e3f */
[----:B---3--:R-:W-:Y:S11]  /*01f0*/  @P2 BRA `(.L_x_1) ;  /* 0x0000000000182947 */ /* 0x008ff60003800000 */
[----:B------:R-:W1:Y:S01]  /*0200*/  LDS R0, [UR24+0x8] ;  /* 0x00000818ff007984 */ /* 0x000e620008000800 */
[----:B------:R-:W2:Y:S01]  /*0210*/  LDC.64 R10, c[0x0][0x210] ;  /* 0x00008400ff0a7b82 */ /* 0x000ea20000000a00 */
[----:B------:R-:W-:Y:S02]  /*0220*/  IMAD.MOV.U32 R5, RZ, RZ, 0x70 ;  /* 0x00000070ff057424 */ /* 0x000fe400078e00ff */
[----:B--2---:R2:W-:Y:S03]  /*0230*/  STS.64 [UR24], R10 ;  /* 0x0000000aff007988 */ /* 0x0045e60008000a18 */
[----:B-1----:R-:W-:-:S05]  /*0240*/  LOP3.LUT R0, R0, 0x10, R5, 0xd8, !PT ;  /* 0x0000001000007812 */ /* 0x002fca00078ed805 */
[----:B------:R2:W-:Y:S02]  /*0250*/  STS [UR24+0x8], R0 ;  /* 0x00000800ff007988 */ /* 0x0005e40008000818 */
.L_x_1:
[----:B------:R-:W-:Y:S05]  /*0260*/  BSYNC B0 ;  /* 0x0000000000007941 */ /* 0x000fea0003800000 */
.L_x_0:
[----:B------:R-:W-:Y:S04]  /*0270*/  BSSY B0, `(.L_x_2) ;  /* 0x000000a000007945 */ /* 0x000fe80003800000 */
[----:B------:R-:W-:Y:S05]  /*0280*/  @P2 BRA `(.L_x_3) ;  /* 0x0000000000202947 */ /* 0x000fea0003800000 */
[----:B--2---:R-:W1:Y:S01]  /*0290*/  LDS R0, [UR24+0x34] ;  /* 0x00003418ff007984 */ /* 0x004e620008000800 */
[----:B------:R-:W-:Y:S02]  /*02a0*/  IMAD.MOV.U32 R5, RZ, RZ, 0x3f000000 ;  /* 0x3f000000ff057424 */ /* 0x000fe400078e00ff */
[----:B------:R-:W-:Y:S01]  /*02b0*/  @!P2 IMAD.MOV.U32 R4, RZ, RZ, 0xff ;  /* 0x000000ffff04a424 */ /* 0x000fe200078e00ff */
[----:B------:R-:W2:Y:S02]  /*02c0*/  @!P2 LDS R7, [UR24+0x38] ;  /* 0x00003818ff07a984 */ /* 0x000ea40008000800 */
[----:B-1----:R-:W-:Y:S02]  /*02d0*/  LOP3.LUT R0, R0, 0xff000000, R5, 0xb8, !PT ;  /* 0xff00000000007812 */ /* 0x002fe400078eb805 */
[----:B--2---:R-:W-:-:S03]  /*02e0*/  @!P2 LOP3.LUT R4, R7, 0xff, R4, 0xb8, !PT ;  /* 0x000000ff0704a812 */ /* 0x004fc600078eb804 */
[----:B------:R1:W-:Y:S04]  /*02f0*/  STS [UR24+0x34], R0 ;  /* 0x00003400ff007988 */ /* 0x0003e80008000818 */
[----:B------:R1:W-:Y:S02]  /*0300*/  @!P2 STS [UR24+0x38], R4 ;  /* 0x00003804ff00a988 */ /* 0x0003e40008000818 */
.L_x_3:
[----:B------:R-:W-:Y:S05]  /*0310*/  BSYNC B0 ;  /* 0x0000000000007941 */ /* 0x000fea0003800000 */
.L_x_2:
[----:B------:R-:W-:Y:S04]  /*0320*/  BSSY B0, `(.L_x_4) ;  /* 0x000000e000007945 */ /* 0x000fe80003800000 */
[----:B------:R-:W-:Y:S05]  /*0330*/  @P2 BRA `(.L_x_5) ;  /* 0x0000000000302947 */ /* 0x000fea0003800000 */
[----:B-1----:R-:W1:Y:S01]  /*0340*/  LDS R4, [UR24+0x34] ;  /* 0x00003418ff047984 */ /* 0x002e620008000800 */
[----:B--2---:R-:W2:Y:S03]  /*0350*/  LDC.64 R10, c[0x0][0x238] ;  /* 0x00008e00ff0a7b82 */ /* 0x004ea60000000a00 */
[----:B------:R-:W3:Y:S01]  /*0360*/  LDS R0, [UR24+0x1c] ;  /* 0x00001c18ff007984 */ /* 0x000ee20008000800 */
[C---:B--2---:R-:W-:Y:S01]  /*0370*/  SHF.L.U64.HI R8, R10.reuse, 0x1, R11 ;  /* 0x000000010a087819 */ /* 0x044fe2000001020b */
[----:B------:R-:W-:-:S03]  /*0380*/  IMAD.SHL.U32 R5, R10, 0x2, RZ ;  /* 0x000000020a057824 */ /* 0x000fc600078e00ff */
[--C-:B------:R-:W-:Y:S02]  /*0390*/  SHF.R.U32.HI R7, RZ, 0x4, R8.reuse ;  /* 0x00000004ff077819 */ /* 0x100fe40000011608 */
[----:B------:R-:W-:-:S05]  /*03a0*/  SHF.R.U64 R5, R5, 0x4, R8 ;  /* 0x0000000405057819 */ /* 0x000fca0000001208 */
[----:B------:R4:W-:Y:S01]  /*03b0*/  STS [UR24+0xc], R5 ;  /* 0x00000c05ff007988 */ /* 0x0009e20008000818 */
[----:B-1----:R-:W-:Y:S02]  /*03c0*/  LOP3.LUT R4, R4, 0x7, RZ, 0xb8, !PT ;  /* 0x0000000704047812 */ /* 0x002fe400078eb8ff */
[----:B---3--:R-:W-:-:S03]  /*03d0*/  LOP3.LUT R0, R0, 0xf, R7, 0xb8, !PT ;  /* 0x0000000f00007812 */ /* 0x008fc600078eb807 */
[----:B------:R4:W-:Y:S04]  /*03e0*/  STS [UR24+0x34], R4 ;  /* 0x00003404ff007988 */ /* 0x0009e80008000818 */
[----:B------:R4:W-:Y:S02]  /*03f0*/  STS [UR24+0x1c], R0 ;  /* 0x00001c00ff007988 */ /* 0x0009e40008000818 */
.L_x_5:
[----:B------:R-:W-:Y:S05]  /*0400*/  BSYNC B0 ;  /* 0x0000000000007941 */ /* 0x000fea0003800000 */
.L_x_4:
[----:B------:R-:W-:Y:S04]  /*0410*/  BSSY B1, `(.L_x_6) ;  /* 0x000001a000017945 */ /* 0x000fe80003800000 */
[----:B------:R-:W-:Y:S04]  /*0420*/  BSSY B0, `(.L_x_7) ;  /* 0x0000015000007945 */ /* 0x000fe80003800000 */
[----:B------:R-:W-:Y:S05]  /*0430*/  @P2 BRA `(.L_x_8) ;  /* 0x0000000000202947 */ /* 0x000fea0003800000 */
[----:B-12-4-:R-:W1:Y:S02]  /*0440*/  LDS R0, [UR24+0x34] ;  /* 0x00003418ff007984 */ /* 0x016e640008000800 */
[----:B-1----:R-:W-:-:S05]  /*0450*/  LOP3.LUT R0, R0, 0x38, RZ, 0xb8, !PT ;  /* 0x0000003800007812 */ /* 0x002fca00078eb8ff */
[----:B------:R1:W-:Y:S01]  /*0460*/  STS [UR24+0x34], R0 ;  /* 0x00003400ff007988 */ /* 0x0003e20008000818 */
[----:B------:R-:W-:Y:S05]  /*0470*/  @P2 BRA `(.L_x_9) ;  /* 0x0000000000202947 */ /* 0x000fea0003800000 */
[----:B-1----:R-:W1:Y:S01]  /*0480*/  LDS R0, [UR24+0x8] ;  /* 0x00000818ff007984 */ /* 0x002e620008000800 */
[----:B------:R-:W-:-:S05]  /*0490*/  IMAD.MOV.U32 R5, RZ, RZ, 0x780 ;  /* 0x00000780ff057424 */ /* 0x000fca00078e00ff */
[----:B-1----:R-:W-:-:S05]  /*04a0*/  LOP3.LUT R0, R0, 0x500, R5, 0xd8, !PT ;  /* 0x0000050000007812 */ /* 0x002fca00078ed805 */
[----:B------:R3:W-:Y:S02]  /*04b0*/  STS [UR24+0x8], R0 ;  /* 0x00000800ff007988 */ /* 0x0007e40008000818 */
.L_x_8:
[----:B------:R-:W-:Y:S05]  /*04c0*/  @P2 BRA `(.L_x_10) ;  /* 0x0000000000282947 */ /* 0x000fea0003800000 */
[----:B-1234-:R-:W1:Y:S02]  /*04d0*/  LDS R0, [UR24+0x8] ;  /* 0x00000818ff007984 */ /* 0x01ee640008000800 */
[----:B-1----:R-:W-:-:S05]  /*04e0*/  LOP3.LUT R0, R0, 0x1800, RZ, 0xb8, !PT ;  /* 0x0000180000007812 */ /* 0x002fca00078eb8ff */
[----:B------:R2:W-:Y:S02]  /*04f0*/  STS [UR24+0x8], R0 ;  /* 0x00000800ff007988 */ /* 0x0005e40008000818 */
.L_x_9:
[----:B------:R-:W-:Y:S05]  /*0500*/  @P2 BREAK B0 ;  /* 0x0000000000002942 */ /* 0x000fea0003800000 */
[----:B------:R-:W-:Y:S05]  /*0510*/  @P2 BRA `(.L_x_11) ;  /* 0x0000000000242947 */ /* 0x000fea0003800000 */
[----:B------:R-:W3:Y:S01]  /*0520*/  LDS R5, [UR24+0x8] ;  /* 0x00000818ff057984 */ /* 0x000ee20008000800 */
[----:B-12---:R-:W-:-:S05]  /*0530*/  IMAD.MOV.U32 R0, RZ, RZ, 0x6000 ;  /* 0x00006000ff007424 */ /* 0x006fca00078e00ff */
[----:B---3--:R-:W-:-:S04]  /*0540*/  LOP3.LUT R0, R5, 0x6000, R0, 0xd8, !PT ;  /* 0x0000600005007812 */ /* 0x008fc800078ed800 */
[----:B------:R-:W-:-:S05]  /*0550*/  LOP3.LUT R0, R0, 0x400000, RZ, 0xb8, !PT ;  /* 0x0040000000007812 */ /* 0x000fca00078eb8ff */
[----:B------:R1:W-:Y:S02]  /*0560*/  STS [UR24+0x8], R0 ;  /* 0x00000800ff007988 */ /* 0x0003e40008000818 */
.L_x_10:
[----:B------:R-:W-:Y:S05]  /*0570*/  BSYNC B0 ;  /* 0x0000000000007941 */ /* 0x000fea0003800000 */
.L_x_7:
[----:B-1234-:R-:W1:Y:S02]  /*0580*/  @!P2 LDS R0, [UR24+0x8] ;  /* 0x00000818ff00a984 */ /* 0x01ee640008000800 */
[----:B-1----:R-:W-:-:S05]  /*0590*/  @!P2 LOP3.LUT R0, R0, 0x8000, RZ, 0xb8, !PT ;  /* 0x000080000000a812 */ /* 0x002fca00078eb8ff */
[----:B------:R3:W-:Y:S02]  /*05a0*/  @!P2 STS [UR24+0x8], R0 ;  /* 0x00000800ff00a988 */ /* 0x0007e40008000818 */
.L_x_11:
[----:B------:R-:W-:Y:S05]  /*05b0*/  BSYNC B1 ;  /* 0x0000000000017941 */ /* 0x000fea0003800000 */
.L_x_6:
[----:B------:R-:W-:Y:S05]  /*05c0*/  WARPSYNC.ALL ;  /* 0x0000000000007948 */ /* 0x000fea0003800000 */
[----:B------:R-:W-:Y:S05]  /*05d0*/  @P0 BRA `(.L_x_12) ;  /* 0x0000000000280947 */ /* 0x000fea0003800000 */
[----:B-123--:R-:W1:Y:S01]  /*05e0*/  S2R R0, SR_LANEID ;  /* 0x0000000000007919 */ /* 0x00ee620000000000 */
[----:B------:R-:W-:Y:S05]  /*05f0*/  WARPSYNC.ALL ;  /* 0x0000000000007948 */ /* 0x000fea0003800000 */
[----:B-1----:R-:W-:-:S05]  /*0600*/  IMAD.SHL.U32 R0, R0, 0x4, RZ ;  /* 0x0000000400007824 */ /* 0x002fca00078e00ff */
[----:B------:R-:W1:Y:S01]  /*0610*/  LDS R7, [R0+UR24] ;  /* 0x0000001800077984 */ /* 0x000e620008000800 */
[----:B------:R-:W-:-:S05]  /*0620*/  IADD3 R4, P1, R0, UR26, RZ ;  /* 0x0000001a00047c10 */ /* 0x000fca000ff3e0ff */
[----:B------:R-:W-:-:S05]  /*0630*/  IMAD.X R5, RZ, RZ, UR27, P1 ;  /* 0x0000001bff057e24 */ /* 0x000fca00088e06ff */
[----:B-1----:R4:W5:Y:S01]  /*0640*/  ATOMG.E.EXCH.STRONG.GPU PT, RZ, [R4], R7 ;  /* 0x0000000704ff73a8 */ /* 0x00296200041ee100 */
[----:B------:R-:W-:-:S04]  /*0650*/  DEPBAR {5,4,3,2,1,0} ;  /* 0x0000003f0000791a */ /* 0x000fc80000000000 */
[----:B------:R4:W-:Y:S01]  /*0660*/  UTMACCTL.IV [UR26] ;  /* 0x000000001a0079b9 */ /* 0x0009e20008000000 */
[----:B------:R-:W-:Y:S01]  /*0670*/  NOP ;  /* 0x0000000000007918 */ /* 0x000fe20000000000 */
.L_x_12:
[----:B------:R-:W-:Y:S05]  /*0680*/  @P0 BRA `(.L_x_13) ;  /* 0x00000000000c0947 */ /* 0x000fea0003800000 */
[----:B------:R0:W-:Y:S01]  /*0690*/  UTMACMDFLUSH ;  /* 0x00000000000079b7 */ /* 0x0001e20000000000 */
[----:B------:R-:W-:Y:S05]  /*06a0*/  @P0 BRA `(.L_x_13) ;  /* 0x0000000000040947 */ /* 0x000fea0003800000 */
[----:B------:R-:W-:-:S04]  /*06b0*/  DEPBAR.LE SB0, 0x0 ;  /* 0x000080000000791a */ /* 0x000fc80000000000 */
.L_x_13:
[----:B------:R-:W-:Y:S05]  /*06c0*/  WARPSYNC.ALL ;  /* 0x0000000000007948 */ /* 0x000fea0003800000 */
[----:B-----5:R-:W-:Y:S06]  /*06d0*/  BAR.SYNC.DEFER_BLOCKING 0x0 ;  /* 0x0000000000007b1d */ /* 0x020fec0000010000 */
[----:B------:R-:W-:Y:S02]  /*06e0*/  BSSY B1, `(.L_x_14) ;  /* 0x000000b000017945 */ /* 0x000fe40003800000 */
[----:B------:R-:W-:Y:S06]  /*06f0*/  BAR.SYNC.DEFER_BLOCKING 0x0 ;  /* 0x0000000000007b1d */ /* 0x000fec0000010000 */
[----:B------:R1:W-:Y:S01]  /*0700*/  @!P0 STS [R12], RZ ;  /* 0x000000ff0c008388 */ /* 0x0003e20000000800 */
[----:B------:R-:W-:Y:S01]  /*0710*/  NOP ;  /* 0x0000000000007918 */ /* 0x000fe20000000000 */
[----:B------:R-:W-:Y:S05]  /*0720*/  @P2 BRA `(.L_x_15) ;  /* 0x0000000000182947 */ /* 0x000fea0003800000 */
[----:B-123--:R-:W1:Y:S01]  /*0730*/  LDS R0, [UR24+0x8] ;  /* 0x00000818ff007984 */ /* 0x00ee620008000800 */
[----:B------:R-:W2:Y:S01]  /*0740*/  LDC.64 R10, c[0x0][0x218] ;  /* 0x00008600ff0a7b82 */ /* 0x000ea20000000a00 */
[----:B----4-:R-:W-:Y:S02]  /*0750*/  IMAD.MOV.U32 R5, RZ, RZ, 0x70 ;  /* 0x00000070ff057424 */ /* 0x010fe400078e00ff */
[----:B--2---:R2:W-:Y:S03]  /*0760*/  STS.64 [UR24], R10 ;  /* 0x0000000aff007988 */ /* 0x0045e60008000a18 */
[----:B-1----:R-:W-:-:S05]  /*0770*/  LOP3.LUT R0, R0, 0x10, R5, 0xd8, !PT ;  /* 0x0000001000007812 */ /* 0x002fca00078ed805 */
[----:B------:R2:W-:Y:S02]  /*0780*/  STS [UR24+0x8], R0 ;  /* 0x00000800ff007988 */ /* 0x0005e40008000818 */
.L_x_15:
[----:B----4-:R-:W-:Y:S05]  /*0790*/  BSYNC B1 ;  /* 0x0000000000017941 */ /* 0x010fea0003800000 */
.L_x_14:
[----:B------:R-:W-:Y:S04]  /*07a0*/  BSSY B2, `(.L_x_16) ;  /* 0x000000f000027945 */ /* 0x000fe80003800000 */
[----:B------:R-:W-:Y:S04]  /*07b0*/  BSSY B1, `(.L_x_17) ;  /* 0x000000c000017945 */ /* 0x000fe80003800000 */
[----:B------:R-:W-:Y:S05]  /*07c0*/  @P2 BRA `(.L_x_18) ;  /* 0x0000000000282947 */ /* 0x000fea0003800000 */
[----:B-123--:R-:W1:Y:S01]  /*07d0*/  LDS R0, [UR24+0x34] ;  /* 0x00003418ff007984 */ /* 0x00ee620008000800 */
[----:B------:R-:W-:Y:S01]  /*07e0*/  IMAD.MOV.U32 R5, RZ, RZ, 0x3f000000 ;  /* 0x3f000000ff057424 */ /* 0x000fe200078e00ff */
[----:B------:R-:W-:Y:S05]  /*07f0*/  @P2 BREAK B1 ;  /* 0x0000000000012942 */ /* 0x000fea0003800000 */
[----:B-1----:R-:W-:-:S05]  /*0800*/  LOP3.LUT R0, R0, 0xff000000, R5, 0xb8, !PT ;  /* 0xff00000000007812 */ /* 0x002fca00078eb805 */
[----:B------:R1:W-:Y:S01]  /*0810*/  STS [UR24+0x34], R0 ;  /* 0x00003400ff007988 */ /* 0x0003e20008000818 */
[----:B------:R-:W-:Y:S05]  /*0820*/  @P2 BRA `(.L_x_19) ;  /* 0x0000000000182947 */ /* 0x000fea0003800000 */
[----:B-1----:R-:W1:Y:S01]  /*0830*/  LDS R0, [UR24+0x38] ;  /* 0x00003818ff007984 */ /* 0x002e620008000800 */
[----:B------:R-:W-:-:S05]  /*0840*/  IMAD.MOV.U32 R5, RZ, RZ, 0xff ;  /* 0x000000ffff057424 */ /* 0x000fca00078e00ff */
[----:B-1----:R-:W-:-:S05]  /*0850*/  LOP3.LUT R0, R0, 0xff, R5, 0xb8, !PT ;  /* 0x000000ff00007812 */ /* 0x002fca00078eb805 */
[----:B------:R4:W-:Y:S02]  /*0860*/  STS [UR24+0x38], R0 ;  /* 0x00003800ff007988 */ /* 0x0009e40008000818 */
.L_x_18:
[----:B------:R-:W-:Y:S05]  /*0870*/  BSYNC B1 ;  /* 0x0000000000017941 */ /* 0x000fea0003800000 */
.L_x_17:
[----:B------:R1:W-:Y:S02]  /*0880*/  @!P2 STS [UR24+0x20], R9 ;  /* 0x00002009ff00a988 */ /* 0x0003e40008000818 */
.L_x_19:
[----:B------:R-:W-:Y:S05]  /*0890*/  BSYNC B2 ;  /* 0x0000000000027941 */ /* 0x000fea0003800000 */
.L_x_16:
[----:B------:R-:W-:Y:S05]  /*08a0*/  WARPSYNC.ALL ;  /* 0x0000000000007948 */ /* 0x000fea0003800000 */
[----:B-1234-:R-:W1:Y:S01]  /*08b0*/  LDC R0, c[0x0][0x22c] ;  /* 0x00008b00ff007b82 */ /* 0x01ee620000000800 */
[----:B------:R-:W-:Y:S01]  /*08c0*/  BSSY B2, `(.L_x_20) ;  /* 0x0000010000027945 */ /* 0x000fe20003800000 */
[----:B-1----:R-:W-:-:S05]  /*08d0*/  VIADD R0, R0, 0xffffffff ;  /* 0xffffffff00007836 */ /* 0x002fca0000000000 */
[----:B------:R1:W-:Y:S01]  /*08e0*/  @!P2 STS [UR24+0x24], R0 ;  /* 0x00002400ff00a988 */ /* 0x0003e20008000818 */
[----:B------:R-:W-:Y:S05]  /*08f0*/  @P2 BRA `(.L_x_21) ;  /* 0x0000000000302947 */ /* 0x000fea0003800000 */
[----:B------:R-:W2:Y:S01]  /*0900*/  LDS R5, [UR24+0x34] ;  /* 0x00003418ff057984 */ /* 0x000ea20008000800 */
[----:B------:R-:W3:Y:S03]  /*0910*/  LDC.64 R10, c[0x0][0x240] ;  /* 0x00009000ff0a7b82 */ /* 0x000ee60000000a00 */
[----:B------:R-:W4:Y:S01]  /*0920*/  LDS R4, [UR24+0x1c] ;  /* 0x00001c18ff047984 */ /* 0x000f220008000800 */
[C---:B---3--:R-:W-:Y:S01]  /*0930*/  SHF.L.U64.HI R8, R10.reuse, 0x1, R11 ;  /* 0x000000010a087819 */ /* 0x048fe2000001020b */
[----:B------:R-:W-:-:S03]  /*0940*/  IMAD.SHL.U32 R7, R10, 0x2, RZ ;  /* 0x000000020a077824 */ /* 0x000fc600078e00ff */
[--C-:B------:R-:W-:Y:S02]  /*0950*/  SHF.R.U32.HI R9, RZ, 0x4, R8.reuse ;  /* 0x00000004ff097819 */ /* 0x100fe40000011608 */
[----:B------:R-:W-:-:S05]  /*0960*/  SHF.R.U64 R7, R7, 0x4, R8 ;  /* 0x0000000407077819 */ /* 0x000fca0000001208 */
[----:B------:R3:W-:Y:S01]  /*0970*/  STS [UR24+0xc], R7 ;  /* 0x00000c07ff007988 */ /* 0x0007e20008000818 */
[----:B--2---:R-:W-:Y:S02]  /*0980*/  LOP3.LUT R5, R5, 0x7, RZ, 0xb8, !PT ;  /* 0x0000000705057812 */ /* 0x004fe400078eb8ff */
[----:B----4-:R-:W-:-:S03]  /*0990*/  LOP3.LUT R4, R4, 0xf, R9, 0xb8, !PT ;  /* 0x0000000f04047812 */ /* 0x010fc600078eb809 */
[----:B------:R3:W-:Y:S04]  /*09a0*/  STS [UR24+0x34], R5 ;  /* 0x00003405ff007988 */ /* 0x0007e80008000818 */
[----:B------:R3:W-:Y:S02]  /*09b0*/  STS [UR24+0x1c], R4 ;  /* 0x00001c04ff007988 */ /* 0x0007e40008000818 */
.L_x_21:
[----:B------:R-:W-:Y:S05]  /*09c0*/  BSYNC B2 ;  /* 0x0000000000027941 */ /* 0x000fea0003800000 */
.L_x_20:
[----:B------:R-:W-:Y:S04]  /*09d0*/  BSSY B3, `(.L_x_22) ;  /* 0x000001a000037945 */ /* 0x000fe80003800000 */
[----:B------:R-:W-:Y:S04]  /*09e0*/  BSSY B2, `(.L_x_23) ;  /* 0x0000015000027945 */ /* 0x000fe80003800000 */
[----:B------:R-:W-:Y:S05]  /*09f0*/  @P2 BRA `(.L_x_24) ;  /* 0x0000000000202947 */ /* 0x000fea0003800000 */
[----:B---3--:R-:W2:Y:S02]  /*0a00*/  LDS R4, [UR24+0x34] ;  /* 0x00003418ff047984 */ /* 0x008ea40008000800 */
[----:B--2---:R-:W-:-:S05]  /*0a10*/  LOP3.LUT R4, R4, 0x38, RZ, 0xb8, !PT ;  /* 0x0000003804047812 */ /* 0x004fca00078eb8ff */
[----:B------:R2:W-:Y:S01]  /*0a20*/  STS [UR24+0x34], R4 ;  /* 0x00003404ff007988 */ /* 0x0005e20008000818 */
[----:B------:R-:W-:Y:S05]  /*0a30*/  @P2 BRA `(.L_x_25) ;  /* 0x0000000000202947 */ /* 0x000fea0003800000 */
[----:B--2---:R-:W2:Y:S01]  /*0a40*/  LDS R4, [UR24+0x8] ;  /* 0x00000818ff047984 */ /* 0x004ea20008000800 */
[----:B------:R-:W-:-:S05]  /*0a50*/  IMAD.MOV.U32 R5, RZ, RZ, 0x780 ;  /* 0x00000780ff057424 */ /* 0x000fca00078e00ff */
[----:B--2---:R-:W-:-:S05]  /*0a60*/  LOP3.LUT R4, R4, 0x500, R5, 0xd8, !PT ;  /* 0x0000050004047812 */ /* 0x004fca00078ed805 */
[----:B------:R2:W-:Y:S02]  /*0a70*/  STS [UR24+0x8], R4 ;  /* 0x00000804ff007988 */ /* 0x0005e40008000818 */
.L_x_24:
[----:B------:R-:W-:Y:S05]  /*0a80*/  @P2 BRA `(.L_x_26) ;  /* 0x0000000000282947 */ /* 0x000fea0003800000 */
[----:B--23--:R-:W2:Y:S02]  /*0a90*/  LDS R4, [UR24+0x8] ;  /* 0x00000818ff047984 */ /* 0x00cea40008000800 */
[----:B--2---:R-:W-:-:S05]  /*0aa0*/  LOP3.LUT R4, R4, 0x1800, RZ, 0xb8, !PT ;  /* 0x0000180004047812 */ /* 0x004fca00078eb8ff */
[----:B------:R3:W-:Y:S02]  /*0ab0*/  STS [UR24+0x8], R4 ;  /* 0x00000804ff007988 */ /* 0x0007e40008000818 */
.L_x_25:
[----:B------:R-:W-:Y:S05]  /*0ac0*/  @P2 BREAK B2 ;  /* 0x0000000000022942 */ /* 0x000fea0003800000 */
[----:B------:R-:W-:Y:S05]  /*0ad0*/  @P2 BRA `(.L_x_27) ;  /* 0x0000000000242947 */ /* 0x000fea0003800000 */
[----:B--23--:R-:W2:Y:S01]  /*0ae0*/  LDS R4, [UR24+0x8] ;  /* 0x00000818ff047984 */ /* 0x00cea20008000800 */
[----:B------:R-:W-:-:S05]  /*0af0*/  IMAD.MOV.U32 R5, RZ, RZ, 0x6000 ;  /* 0x00006000ff057424 */ /* 0x000fca00078e00ff */
[----:B--2---:R-:W-:-:S04]  /*0b00*/  LOP3.LUT R4, R4, 0x6000, R5, 0xd8, !PT ;  /* 0x0000600004047812 */ /* 0x004fc800078ed805 */
[----:B------:R-:W-:-:S05]  /*0b10*/  LOP3.LUT R4, R4, 0x400000, RZ, 0xb8, !PT ;  /* 0x0040000004047812 */ /* 0x000fca00078eb8ff */
[----:B------:R4:W-:Y:S02]  /*0b20*/  STS [UR24+0x8], R4 ;  /* 0x00000804ff007988 */ /* 0x0009e40008000818 */
.L_x_26:
[----:B------:R-:W-:Y:S05]  /*0b30*/  BSYNC B2 ;  /* 0x0000000000027941 */ /* 0x000fea0003800000 */
.L_x_23:
[----:B--234-:R-:W2:Y:S02]  /*0b40*/  @!P2 LDS R4, [UR24+0x8] ;  /* 0x00000818ff04a984 */ /* 0x01cea40008000800 */
[----:B--2---:R-:W-:-:S05]  /*0b50*/  @!P2 LOP3.LUT R4, R4, 0x8000, RZ, 0xb8, !PT ;  /* 0x000080000404a812 */ /* 0x004fca00078eb8ff */
[----:B------:R4:W-:Y:S02]  /*0b60*/  @!P2 STS [UR24+0x8], R4 ;  /* 0x00000804ff00a988 */ /* 0x0009e40008000818 */
.L_x_27:
[----:B------:R-:W-:Y:S05]  /*0b70*/  BSYNC B3 ;  /* 0x0000000000037941 */ /* 0x000fea0003800000 */
.L_x_22:
[----:B------:R-:W-:Y:S05]  /*0b80*/  WARPSYNC.ALL ;  /* 0x0000000000007948 */ /* 0x000fea0003800000 */
[----:B------:R-:W-:-:S04]  /*0b90*/  UIADD3 UR29, UR5, 0x80, URZ ;  /* 0x00000080051d7890 */ /* 0x000fc8000fffe03f */
[----:B------:R-:W-:-:S04]  /*0ba0*/  UIADD3 UR28, UP0, UR29, UR30, URZ ;  /* 0x0000001e1d1c7290 */ /* 0x000fc8000ff1e03f */
[----:B------:R-:W-:Y:S01]  /*0bb0*/  ULEA.HI.X.SX32 UR29, UR29, UR31, 0x1, UP0 ;  /* 0x0000001f1d1d7291 */ /* 0x000fe200080f0e3f */
[----:B------:R-:W-:Y:S11]  /*0bc0*/  @P0 BRA `(.L_x_28) ;  /* 0x0000000000280947 */ /* 0x000ff60003800000 */
[----:B--234-:R-:W2:Y:S01]  /*0bd0*/  S2R R4, SR_LANEID ;  /* 0x0000000000047919 */ /* 0x01cea20000000000 */
[----:B------:R-:W-:Y:S05]  /*0be0*/  WARPSYNC.ALL ;  /* 0x0000000000007948 */ /* 0x000fea0003800000 */
[----:B--2---:R-:W-:-:S05]  /*0bf0*/  IMAD.SHL.U32 R8, R4, 0x4, RZ ;  /* 0x0000000404087824 */ /* 0x004fca00078e00ff */
[----:B------:R-:W2:Y:S01]  /*0c00*/  LDS R7, [R8+UR24] ;  /* 0x0000001808077984 */ /* 0x000ea20008000800 */
[----:B------:R-:W-:-:S05]  /*0c10*/  IADD3 R4, P1, R8, UR28, RZ ;  /* 0x0000001c08047c10 */ /* 0x000fca000ff3e0ff */
[----:B------:R-:W-:-:S05]  /*0c20*/  IMAD.X R5, RZ, RZ, UR29, P1 ;  /* 0x0000001dff057e24 */ /* 0x000fca00088e06ff */
[----:B--2---:R2:W5:Y:S01]  /*0c30*/  ATOMG.E.EXCH.STRONG.GPU PT, RZ, [R4], R7 ;  /* 0x0000000704ff73a8 */ /* 0x00456200041ee100 */
[----:B------:R-:W-:-:S04]  /*0c40*/  DEPBAR {5,4,3,2,1,0} ;  /* 0x0000003f0000791a */ /* 0x000fc80000000000 */
[----:B------:R2:W-:Y:S01]  /*0c50*/  UTMACCTL.IV [UR28] ;  /* 0x000000001c0079b9 */ /* 0x0005e20008000000 */
[----:B------:R-:W-:Y:S01]  /*0c60*/  NOP ;  /* 0x0000000000007918 */ /* 0x000fe20000000000 */
.L_x_28:
[----:B------:R-:W-:Y:S05]  /*0c70*/  @P0 BRA `(.L_x_29) ;  /* 0x00000000000c0947 */ /* 0x000fea0003800000 */
[----:B------:R0:W-:Y:S01]  /*0c80*/  UTMACMDFLUSH ;  /* 0x00000000000079b7 */ /* 0x0001e20000000000 */
[----:B------:R-:W-:Y:S05]  /*0c90*/  @P0 BRA `(.L_x_29) ;  /* 0x0000000000040947 */ /* 0x000fea0003800000 */
[----:B------:R-:W-:-:S04]  /*0ca0*/  DEPBAR.LE SB0, 0x0 ;  /* 0x000080000000791a */ /* 0x000fc80000000000 */
.L_x_29:
[----:B------:R-:W-:Y:S05]  /*0cb0*/  WARPSYNC.ALL ;  /* 0x0000000000007948 */ /* 0x000fea0003800000 */
[----:B-----5:R-:W-:Y:S06]  /*0cc0*/  BAR.SYNC.DEFER_BLOCKING 0x0 ;  /* 0x0000000000007b1d */ /* 0x020fec0000010000 */
[----:B------:R-:W-:Y:S02]  /*0cd0*/  BSSY B3, `(.L_x_30) ;  /* 0x000000b000037945 */ /* 0x000fe40003800000 */
[----:B------:R-:W-:Y:S06]  /*0ce0*/  BAR.SYNC.DEFER_BLOCKING 0x0 ;  /* 0x0000000000007b1d */ /* 0x000fec0000010000 */
[----:B------:R1:W-:Y:S01]  /*0cf0*/  @!P0 STS [R12], RZ ;  /* 0x000000ff0c008388 */ /* 0x0003e20000000800 */
[----:B------:R-:W-:Y:S01]  /*0d00*/  NOP ;  /* 0x0000000000007918 */ /* 0x000fe20000000000 */
[----:B------:R-:W-:Y:S05]  /*0d10*/  @P2 BRA `(.L_x_31) ;  /* 0x0000000000182947 */ /* 0x000fea0003800000 */
[----:B--234-:R-:W2:Y:S01]  /*0d20*/  LDS R4, [UR24+0x8] ;  /* 0x00000818ff047984 */ /* 0x01cea20008000800 */
[----:B------:R-:W3:Y:S01]  /*0d30*/  LDC.64 R8, c[0x0][0x220] ;  /* 0x00008800ff087b82 */ /* 0x000ee20000000a00 */
[----:B------:R-:W-:Y:S02]  /*0d40*/  IMAD.MOV.U32 R5, RZ, RZ, 0x70 ;  /* 0x00000070ff057424 */ /* 0x000fe400078e00ff */
[----:B---3--:R3:W-:Y:S03]  /*0d50*/  STS.64 [UR24], R8 ;  /* 0x00000008ff007988 */ /* 0x0087e60008000a18 */
[----:B--2---:R-:W-:-:S05]  /*0d60*/  LOP3.LUT R4, R4, 0x10, R5, 0xd8, !PT ;  /* 0x0000001004047812 */ /* 0x004fca00078ed805 */
[----:B------:R3:W-:Y:S02]  /*0d70*/  STS [UR24+0x8], R4 ;  /* 0x00000804ff007988 */ /* 0x0007e40008000818 */
.L_x_31:
[----:B--2---:R-:W-:Y:S05]  /*0d80*/  BSYNC B3 ;  /* 0x0000000000037941 */ /* 0x004fea0003800000 */
.L_x_30:
[----:B------:R-:W-:Y:S04]  /*0d90*/  BSSY B4, `(.L_x_32) ;  /* 0x0000011000047945 */ /* 0x000fe80003800000 */
[----:B------:R-:W-:Y:S04]  /*0da0*/  BSSY B3, `(.L_x_33) ;  /* 0x000000e000037945 */ /* 0x000fe80003800000 */
[----:B------:R-:W-:Y:S05]  /*0db0*/  @P2 BRA `(.L_x_34) ;  /* 0x0000000000242947 */ /* 0x000fea0003800000 */
[----:B---34-:R-:W2:Y:S01]  /*0dc0*/  LDS R4, [UR24+0x34] ;  /* 0x00003418ff047984 */ /* 0x018ea20008000800 */
[----:B------:R-:W-:-:S05]  /*0dd0*/  IMAD.MOV.U32 R5, RZ, RZ, 0x3f000000 ;  /* 0x3f000000ff057424 */ /* 0x000fca00078e00ff */
[----:B--2---:R-:W-:-:S05]  /*0de0*/  LOP3.LUT R4, R4, 0xff000000, R5, 0xb8, !PT ;  /* 0xff00000004047812 */ /* 0x004fca00078eb805 */
[----:B------:R2:W-:Y:S01]  /*0df0*/  STS [UR24+0x34], R4 ;  /* 0x00003404ff007988 */ /* 0x0005e20008000818 */
[----:B------:R-:W-:Y:S05]  /*0e00*/  @P2 BRA `(.L_x_35) ;  /* 0x00000000001c2947 */ /* 0x000fea0003800000 */
[----:B--2---:R-:W2:Y:S01]  /*0e10*/  LDS R4, [UR24+0x38] ;  /* 0x00003818ff047984 */ /* 0x004ea20008000800 */
[----:B------:R-:W-:-:S05]  /*0e20*/  IMAD.MOV.U32 R5, RZ, RZ, 0xff ;  /* 0x000000ffff057424 */ /* 0x000fca00078e00ff */
[----:B--2---:R-:W-:-:S05]  /*0e30*/  LOP3.LUT R4, R4, 0xff, R5, 0xb8, !PT ;  /* 0x000000ff04047812 */ /* 0x004fca00078eb805 */
[----:B------:R2:W-:Y:S02]  /*0e40*/  STS [UR24+0x38], R4 ;  /* 0x00003804ff007988 */ /* 0x0005e40008000818 */
.L_x_34:
[----:B------:R-:W-:Y:S05]  /*0e50*/  @P2 BREAK B3 ;  /* 0x0000000000032942 */ /* 0x000fea0003800000 */
[----:B------:R-:W-:Y:S05]  /*0e60*/  @P2 BRA `(.L_x_36) ;  /* 0x00000000000c2947 */ /* 0x000fea0003800000 */
[----:B------:R1:W-:Y:S02]  /*0e70*/  STS [UR24+0x20], R0 ;  /* 0x00002000ff007988 */ /* 0x0003e40008000818 */
.L_x_35:
[----:B------:R-:W-:Y:S05]  /*0e80*/  BSYNC B3 ;  /* 0x0000000000037941 */ /* 0x000fea0003800000 */
.L_x_33:
[----:B------:R1:W-:Y:S02]  /*0e90*/  @!P2 STS [UR24+0x24], R6 ;  /* 0x00002406ff00a988 */ /* 0x0003e40008000818 */
.L_x_36:
[----:B------:R-:W-:Y:S05]  /*0ea0*/  BSYNC B4 ;  /* 0x0000000000047941 */ /* 0x000fea0003800000 */
.L_x_32:
[----:B------:R-:W-:Y:S05]  /*0eb0*/  WARPSYNC.ALL ;  /* 0x0000000000007948 */ /* 0x000fea0003800000 */
[----:B------:R-:W-:Y:S04]  /*0ec0*/  BSSY B4, `(.L_x_37) ;  /* 0x000000e000047945 */ /* 0x000fe80003800000 */
[----:B------:R-:W-:Y:S05]  /*0ed0*/  @P2 BRA `(.L_x_38) ;  /* 0x0000000000302947 */ /* 0x000fea0003800000 */
[----:B--234-:R-:W2:Y:S01]  /*0ee0*/  LDS R4, [UR24+0x34] ;  /* 0x00003418ff047984 */ /* 0x01cea20008000800 */
[----:B------:R-:W3:Y:S03]  /*0ef0*/  LDC.64 R8, c[0x0][0x248] ;  /* 0x00009200ff087b82 */ /* 0x000ee60000000a00 */
[----:B-1----:R-:W1:Y:S01]  /*0f00*/  LDS R0, [UR24+0x1c] ;  /* 0x00001c18ff007984 */ /* 0x002e620008000800 */
[C---:B---3--:R-:W-:Y:S01]  /*0f10*/  SHF.L.U64.HI R6, R8.reuse, 0x1, R9 ;  /* 0x0000000108067819 */ /* 0x048fe20000010209 */
[----:B------:R-:W-:-:S03]  /*0f20*/  IMAD.SHL.U32 R5, R8, 0x2, RZ ;  /* 0x0000000208057824 */ /* 0x000fc600078e00ff */
[--C-:B------:R-:W-:Y:S02]  /*0f30*/  SHF.R.U32.HI R7, RZ, 0x4, R6.reuse ;  /* 0x00000004ff077819 */ /* 0x100fe40000011606 */
[----:B------:R-:W-:-:S05]  /*0f40*/  SHF.R.U64 R5, R5, 0x4, R6 ;  /* 0x0000000405057819 */ /* 0x000fca0000001206 */
[----:B------:R3:W-:Y:S01]  /*0f50*/  STS [UR24+0xc], R5 ;  /* 0x00000c05ff007988 */ /* 0x0007e20008000818 */
[----:B--2---:R-:W-:Y:S02]  /*0f60*/  LOP3.LUT R4, R4, 0x7, RZ, 0xb8, !PT ;  /* 0x0000000704047812 */ /* 0x004fe400078eb8ff */
[----:B-1----:R-:W-:-:S03]  /*0f70*/  LOP3.LUT R0, R0, 0xf, R7, 0xb8, !PT ;  /* 0x0000000f00007812 */ /* 0x002fc600078eb807 */
[----:B------:R3:W-:Y:S04]  /*0f80*/  STS [UR24+0x34], R4 ;  /* 0x00003404ff007988 */ /* 0x0007e80008000818 */
[----:B------:R3:W-:Y:S02]  /*0f90*/  STS [UR24+0x1c], R0 ;  /* 0x00001c00ff007988 */ /* 0x0007e40008000818 */
.L_x_38:
[----:B------:R-:W-:Y:S05]  /*0fa0*/  BSYNC B4 ;  /* 0x0000000000047941 */ /* 0x000fea0003800000 */
.L_x_37:
[----:B------:R-:W-:Y:S04]  /*0fb0*/  BSSY B4, `(.L_x_39) ;  /* 0x000001a000047945 */ /* 0x000fe80003800000 */
[----:B------:R-:W-:Y:S04]  /*0fc0*/  BSSY B5, `(.L_x_40) ;  /* 0x0000015000057945 */ /* 0x000fe80003800000 */
[----:B------:R-:W-:Y:S05]  /*0fd0*/  @P2 BRA `(.L_x_41) ;  /* 0x0000000000202947 */ /* 0x000fea0003800000 */
[----:B-1-3--:R-:W1:Y:S02]  /*0fe0*/  LDS R0, [UR24+0x34] ;  /* 0x00003418ff007984 */ /* 0x00ae640008000800 */
[----:B-1----:R-:W-:-:S05]  /*0ff0*/  LOP3.LUT R0, R0, 0x38, RZ, 0xb8, !PT ;  /* 0x0000003800007812 */ /* 0x002fca00078eb8ff */
[----:B------:R1:W-:Y:S01]  /*1000*/  STS [UR24+0x34], R0 ;  /* 0x00003400ff007988 */ /* 0x0003e20008000818 */
[----:B------:R-:W-:Y:S05]  /*1010*/  @P2 BRA `(.L_x_42) ;  /* 0x0000000000202947 */ /* 0x000fea0003800000 */
[----:B-1----:R-:W1:Y:S01]  /*1020*/  LDS R0, [UR24+0x8] ;  /* 0x00000818ff007984 */ /* 0x002e620008000800 */
[----:B------:R-:W-:-:S05]  /*1030*/  IMAD.MOV.U32 R5, RZ, RZ, 0x780 ;  /* 0x00000780ff057424 */ /* 0x000fca00078e00ff */
[----:B-1----:R-:W-:-:S05]  /*1040*/  LOP3.LUT R0, R0, 0x500, R5, 0xd8, !PT ;  /* 0x0000050000007812 */ /* 0x002fca00078ed805 */
[----:B------:R1:W-:Y:S02]  /*1050*/  STS [UR24+0x8], R0 ;  /* 0x00000800ff007988 */ /* 0x0003e40008000818 */
.L_x_41:
[----:B------:R-:W-:Y:S05]  /*1060*/  @P2 BRA `(.L_x_43) ;  /* 0x0000000000282947 */ /* 0x000fea0003800000 */
[----:B-1-3--:R-:W1:Y:S02]  /*1070*/  LDS R0, [UR24+0x8] ;  /* 0x00000818ff007984 */ /* 0x00ae640008000800 */
[----:B-1----:R-:W-:-:S05]  /*1080*/  LOP3.LUT R0, R0, 0x1800, RZ, 0xb8, !PT ;  /* 0x0000180000007812 */ /* 0x002fca00078eb8ff */
[----:B------:R3:W-:Y:S02]  /*1090*/  STS [UR24+0x8], R0 ;  /* 0x00000800ff007988 */ /* 0x0007e40008000818 */
.L_x_42:
[----:B------:R-:W-:Y:S05]  /*10a0*/  @P2 BREAK B5 ;  /* 0x0000000000052942 */ /* 0x000fea0003800000 */
[----:B------:R-:W-:Y:S05]  /*10b0*/  @P2 BRA `(.L_x_44) ;  /* 0x0000000000242947 */ /* 0x000fea0003800000 */
[----:B-1-3--:R-:W1:Y:S01]  /*10c0*/  LDS R0, [UR24+0x8] ;  /* 0x00000818ff007984 */ /* 0x00ae620008000800 */
[----:B------:R-:W-:-:S05]  /*10d0*/  IMAD.MOV.U32 R5, RZ, RZ, 0x6000 ;  /* 0x00006000ff057424 */ /* 0x000fca00078e00ff */
[----:B-1----:R-:W-:-:S04]  /*10e0*/  LOP3.LUT R0, R0, 0x6000, R5, 0xd8, !PT ;  /* 0x0000600000007812 */ /* 0x002fc800078ed805 */
[----:B------:R-:W-:-:S05]  /*10f0*/  LOP3.LUT R0, R0, 0x400000, RZ, 0xb8, !PT ;  /* 0x0040000000007812 */ /* 0x000fca00078eb8ff */
[----:B------:R1:W-:Y:S02]  /*1100*/  STS [UR24+0x8], R0 ;  /* 0x00000800ff007988 */ /* 0x0003e40008000818 */
.L_x_43:
[----:B------:R-:W-:Y:S05]  /*1110*/  BSYNC B5 ;  /* 0x0000000000057941 */ /* 0x000fea0003800000 */
.L_x_40:
[----:B-1-3--:R-:W1:Y:S02]  /*1120*/  @!P2 LDS R0, [UR24+0x8] ;  /* 0x00000818ff00a984 */ /* 0x00ae640008000800 */
[----:B-1----:R-:W-:-:S05]  /*1130*/  @!P2 LOP3.LUT R0, R0, 0x8000, RZ, 0xb8, !PT ;  /* 0x000080000000a812 */ /* 0x002fca00078eb8ff */
[----:B------:R1:W-:Y:S02]  /*1140*/  @!P2 STS [UR24+0x8], R0 ;  /* 0x00000800ff00a988 */ /* 0x0003e40008000818 */
.L_x_44:
[----:B------:R-:W-:Y:S05]  /*1150*/  BSYNC B4 ;  /* 0x0000000000047941 */ /* 0x000fea0003800000 */
.L_x_39:
[----:B------:R-:W-:Y:S05]  /*1160*/  WARPSYNC.ALL ;  /* 0x0000000000007948 */ /* 0x000fea0003800000 */
[----:B------:R1:W-:Y:S01]  /*1170*/  STL [R1], RZ ;  /* 0x000000ff01007387 */ /* 0x0003e20000100800 */
[----:B------:R-:W-:Y:S01]  /*1180*/  UIADD3 UR5, UR5, 0x100, URZ ;  /* 0x0000010005057890 */ /* 0x000fe2000fffe03f */
[----:B------:R-:W-:Y:S02]  /*1190*/  ISETP.GE.AND P1, PT, R13, 0x1, PT ;  /* 0x000000010d00780c */ /* 0x000fe40003f26270 */
[----:B------:R-:W-:Y:S01]  /*11a0*/  SHF.R.U32.HI R6, RZ, 0x5, R3 ;  /* 0x00000005ff067819 */ /* 0x000fe20000011603 */
[----:B------:R-:W-:-:S04]  /*11b0*/  UIADD3 UR30, UP0, UR5, UR30, URZ ;  /* 0x0000001e051e7290 */ /* 0x000fc8000ff1e03f */
[----:B------:R-:W-:Y:S01]  /*11c0*/  ULEA.HI.X.SX32 UR31, UR5, UR31, 0x1, UP0 ;  /* 0x0000001f051f7291 */ /* 0x000fe200080f0e3f */
[----:B-1----:R-:W-:Y:S11]  /*11d0*/  @P0 BRA `(.L_x_45) ;  /* 0x0000000000280947 */ /* 0x002ff60003800000 */
[----:B---3--:R-:W1:Y:S01]  /*11e0*/  S2R R0, SR_LANEID ;  /* 0x0000000000007919 */ /* 0x008e620000000000 */
[----:B------:R-:W-:Y:S05]  /*11f0*/  WARPSYNC.ALL ;  /* 0x0000000000007948 */ /* 0x000fea0003800000 */
[----:B-1----:R-:W-:-:S05]  /*1200*/  IMAD.SHL.U32 R0, R0, 0x4, RZ ;  /* 0x0000000400007824 */ /* 0x002fca00078e00ff */
[----:B------:R-:W1:Y:S01]  /*1210*/  LDS R7, [R0+UR24] ;  /* 0x0000001800077984 */ /* 0x000e620008000800 */
[----:B--2-4-:R-:W-:-:S05]  /*1220*/  IADD3 R4, P3, R0, UR30, RZ ;  /* 0x0000001e00047c10 */ /* 0x014fca000ff7e0ff */
[----:B------:R-:W-:-:S05]  /*1230*/  IMAD.X R5, RZ, RZ, UR31, P3 ;  /* 0x0000001fff057e24 */ /* 0x000fca00098e06ff */
[----:B-1----:R1:W5:Y:S01]  /*1240*/  ATOMG.E.EXCH.STRONG.GPU PT, RZ, [R4], R7 ;  /* 0x0000000704ff73a8 */ /* 0x00236200041ee100 */
[----:B------:R-:W-:-:S04]  /*1250*/  DEPBAR {5,4,3,2,1,0} ;  /* 0x0000003f0000791a */ /* 0x000fc80000000000 */
[----:B------:R1:W-:Y:S01]  /*1260*/  UTMACCTL.IV [UR30] ;  /* 0x000000001e0079b9 */ /* 0x0003e20008000000 */
[----:B------:R-:W-:Y:S01]  /*1270*/  NOP ;  /* 0x0000000000007918 */ /* 0x000fe20000000000 */
.L_x_45:
[----:B------:R-:W-:Y:S05]  /*1280*/  @P0 BRA `(.L_x_46) ;  /* 0x00000000000c0947 */ /* 0x000fea0003800000 */
[----:B------:R0:W-:Y:S01]  /*1290*/  UTMACMDFLUSH ;  /* 0x00000000000079b7 */ /* 0x0001e20000000000 */
[----:B------:R-:W-:Y:S05]  /*12a0*/  @P0 BRA `(.L_x_46) ;  /* 0x0000000000040947 */ /* 0x000fea0003800000 */
[----:B------:R-:W-:-:S04]  /*12b0*/  DEPBAR.LE SB0, 0x0 ;  /* 0x000080000000791a */ /* 0x000fc80000000000 */
.L_x_46:
[----:B------:R1:W-:Y:S01]  /*12c0*/  STL [R1+0x4], RZ ;  /* 0x000004ff01007387 */ /* 0x0003e20000100800 */
[----:B------:R-:W-:Y:S05]  /*12d0*/  WARPSYNC.ALL ;  /* 0x0000000000007948 */ /* 0x000fea0003800000 */
[----:B------:R1:W-:Y:S01]  /*12e0*/  STL [R1+0x8], RZ ;  /* 0x000008ff01007387 */ /* 0x0003e20000100800 */
[----:B-----5:R-:W-:Y:S01]  /*12f0*/  VOTEU.ALL UP0, P2 ;  /* 0x00000000003f7886 */ /* 0x020fe20001000000 */
[----:B------:R-:W-:Y:S01]  /*1300*/  UMOV UR6, 0x1 ;  /* 0x0000000100067882 */ /* 0x000fe20000000000 */
[----:B------:R-:W-:Y:S01]  /*1310*/  VOTEU.ALL UP1, P2 ;  /* 0x00000000003f7886 */ /* 0x000fe20001020000 */
[----:B------:R1:W-:Y:S01]  /*1320*/  STL [R1+0xc], RZ ;  /* 0x00000cff01007387 */ /* 0x0003e20000100800 */
[----:B------:R-:W-:Y:S01]  /*1330*/  VOTEU.ALL UP2, P2 ;  /* 0x00000000003f7886 */ /* 0x000fe20001040000 */
[----:B------:R-:W-:-:S04]  /*1340*/  @!UP0 UIADD3 UR8, -UR6, 0x100000, URZ ;  /* 0x0010000006088890 */ /* 0x000fc8000fffe13f */
[----:B------:R-:W-:Y:S02]  /*1350*/  @!UP0 USHF.L.U32 UR9, UR8, 0xb, URZ ;  /* 0x0000000b08098899 */ /* 0x000fe4000800063f */
[----:B------:R-:W-:Y:S01]  /*1360*/  @!UP0 USHF.L.U32 UR8, UR8, 0x1, URZ ;  /* 0x0000000108088899 */ /* 0x000fe2000800063f */
[----:B------:R-:W-:Y:S01]  /*1370*/  R2UR UR25, R6 ;  /* 0x00000000061972ca */ /* 0x000fe200000e0000 */
[----:B------:R1:W-:Y:S01]  /*1380*/  STL [R1+0x10], RZ ;  /* 0x000010ff01007387 */ /* 0x0003e20000100800 */
[----:B------:R-:W-:-:S04]  /*1390*/  @!UP0 UIADD3 UR12, -UR6, 0x100000, URZ ;  /* 0x00100000060c8890 */ /* 0x000fc8000fffe13f */
[----:B------:R-:W-:Y:S02]  /*13a0*/  @!UP0 USHF.L.U32 UR13, UR12, 0xb, URZ ;  /* 0x0000000b0c0d8899 */ /* 0x000fe4000800063f */
[----:B------:R-:W-:Y:S01]  /*13b0*/  @!UP0 USHF.L.U32 UR12, UR12, 0x1, URZ ;  /* 0x000000010c0c8899 */ /* 0x000fe2000800063f */
[----:B------:R-:W-:Y:S01]  /*13c0*/  CS2R R24, SRZ ;  /* 0x0000000000187805 */ /* 0x000fe2000001ff00 */
[----:B------:R-:W-:-:S04]  /*13d0*/  @!UP0 UIADD3 UR6, -UR6, 0x100000, URZ ;  /* 0x0010000006068890 */ /* 0x000fc8000fffe13f */
[----:B------:R-:W-:Y:S02]  /*13e0*/  @!UP0 USHF.L.U32 UR7, UR6, 0xb, URZ ;  /* 0x0000000b06078899 */ /* 0x000fe4000800063f */
[----:B------:R-:W-:Y:S01]  /*13f0*/  @!UP0 USHF.L.U32 UR6, UR6, 0x1, URZ ;  /* 0x0000000106068899 */ /* 0x000fe2000800063f */
[----:B------:R1:W-:Y:S01]  /*1400*/  STL [R1+0x14], RZ ;  /* 0x000014ff01007387 */ /* 0x0003e20000100800 */
[----:B------:R-:W-:Y:S01]  /*1410*/  VOTEU.ALL UP0, P2 ;  /* 0x00000000003f7886 */ /* 0x000fe20001000000 */
[----:B------:R-:W-:Y:S01]  /*1420*/  USHF.L.U32 UR15, UR40, 0x8, URZ ;  /* 0x00000008280f7899 */ /* 0x000fe2000800063f */
[----:B------:R-:W-:Y:S01]  /*1430*/  CS2R R26, SRZ ;  /* 0x00000000001a7805 */ /* 0x000fe2000001ff00 */
[----:B------:R1:W-:Y:S01]  /*1440*/  STL [R1+0x18], RZ ;  /* 0x000018ff01007387 */ /* 0x0003e20000100800 */
[----:B------:R-:W-:Y:S01]  /*1450*/  USHF.L.U32 UR11, UR41, 0x8, URZ ;  /* 0x00000008290b7899 */ /* 0x000fe2000800063f */
[----:B------:R-:W-:Y:S02]  /*1460*/  CS2R R28, SRZ ;  /* 0x00000000001c7805 */ /* 0x000fe4000001ff00 */
[----:B------:R-:W-:Y:S01]  /*1470*/  CS2R R30, SRZ ;  /* 0x00000000001e7805 */ /* 0x000fe2000001ff00 */
[----:B------:R1:W-:Y:S01]  /*1480*/  STL [R1+0x1c], RZ ;  /* 0x00001cff01007387 */ /* 0x0003e20000100800 */
[----:B------:R-:W-:-:S02]  /*1490*/  CS2R R32, SRZ ;  /* 0x0000000000207805 */ /* 0x000fc4000001ff00 */
[----:B------:R-:W-:Y:S02]  /*14a0*/  CS2R R34, SRZ ;  /* 0x0000000000227805 */ /* 0x000fe4000001ff00 */
[----:B------:R-:W-:Y:S01]  /*14b0*/  CS2R R36, SRZ ;  /* 0x0000000000247805 */ /* 0x000fe2000001ff00 */
[----:B------:R1:W-:Y:S01]  /*14c0*/  STL [R1+0x20], RZ ;  /* 0x000020ff01007387 */ /* 0x0003e20000100800 */
[----:B------:R-:W-:Y:S02]  /*14d0*/  CS2R R38, SRZ ;  /* 0x0000000000267805 */ /* 0x000fe4000001ff00 */
        /* <DEDUP_REMOVED lines=74> */
[----:B------:R1:W-:Y:S04]  /*1980*/  STL [R1+0x6c], RZ ;  /* 0x00006cff01007387 */ /* 0x0003e80000100800 */
        /* <DEDUP_REMOVED lines=42> */
[----:B------:R1:W-:Y:S01]  /*1c30*/  STL [R1+0x118], RZ ;  /* 0x000118ff01007387 */ /* 0x0003e20000100800 */
[----:B------:R-:W-:Y:S06]  /*1c40*/  BAR.SYNC.DEFER_BLOCKING 0x0 ;  /* 0x0000000000007b1d */ /* 0x000fec0000010000 */
[----:B------:R1:W-:Y:S04]  /*1c50*/  STL [R1+0x11c], RZ ;  /* 0x00011cff01007387 */ /* 0x0003e80000100800 */
[----:B------:R1:W-:Y:S04]  /*1c60*/  STL [R1+0x120], RZ ;  /* 0x000120ff01007387 */ /* 0x0003e80000100800 */
[----:B------:R1:W-:Y:S04]  /*1c70*/  STL [R1+0x124], RZ ;  /* 0x000124ff01007387 */ /* 0x0003e80000100800 */
[----:B------:R1:W-:Y:S04]  /*1c80*/  STL [R1+0x128], RZ ;  /* 0x000128ff01007387 */ /* 0x0003e80000100800 */
[----:B------:R1:W-:Y:S04]  /*1c90*/  STL [R1+0x12c], RZ ;  /* 0x00012cff01007387 */ /* 0x0003e80000100800 */
[----:B------:R-:W2:Y:S02]  /*1ca0*/  FENCE.VIEW.ASYNC.S ;  /* 0x00000000000073c6 */ /* 0x000ea40000000000 */
[----:B--2---:R1:W2:Y:S02]  /*1cb0*/  @!UP0 SYNCS.EXCH.64 URZ, [UR24+0x30000], UR8 ;  /* 0x03000008183f85b2 */ /* 0x0042a40008000100 */
        /* <DEDUP_REMOVED lines=20> */
[----:B--2---:R-:W-:Y:S06]  /*1e00*/  BAR.SYNC.DEFER_BLOCKING 0x0 ;  /* 0x0000000000007b1d */ /* 0x004fec0000010000 */
[----:B------:R1:W-:Y:S04]  /*1e10*/  STL [R1+0x180], RZ ;  /* 0x000180ff01007387 */ /* 0x0003e80000100800 */
[----:B------:R1:W-:Y:S04]  /*1e20*/  STL [R1+0x184], RZ ;  /* 0x000184ff01007387 */ /* 0x0003e80000100800 */
[----:B------:R1:W-:Y:S04]  /*1e30*/  STL [R1+0x188], RZ ;  /* 0x000188ff01007387 */ /* 0x0003e80000100800 */
[----:B------:R1:W-:Y:S04]  /*1e40*/  STL [R1+0x18c], RZ ;  /* 0x00018cff01007387 */ /* 0x0003e80000100800 */
[----:B------:R1:W-:Y:S01]  /*1e50*/  STL [R1+0x190], RZ ;  /* 0x000190ff01007387 */ /* 0x0003e20000100800 */
[----:B------:R1:W2:Y:S03]  /*1e60*/  @!UP1 SYNCS.EXCH.64 URZ, [UR24+0x30008], UR12 ;  /* 0x0300080c183f95b2 */ /* 0x0002a60008000100 */
        /* <DEDUP_REMOVED lines=28> */
[----:B------:R1:W-:Y:S01]  /*2030*/  STL [R1+0x1fc], RZ ;  /* 0x0001fcff01007387 */ /* 0x0003e20000100800 */
[----:B------:R-:W-:Y:S05]  /*2040*/  @!P1 BRA `(.L_x_47) ;  /* 0x0000001800fc9947 */ /* 0x000fea0003800000 */
[----:B------:R1:W-:Y:S01]  /*2050*/  STL [R1], RZ ;  /* 0x000000ff01007387 */ /* 0x0003e20000100800 */
[----:B------:R-:W-:Y:S02]  /*2060*/  CS2R R24, SRZ ;  /* 0x0000000000187805 */ /* 0x000fe4000001ff00 */
        /* <DEDUP_REMOVED lines=83> */
[----:B------:R-:W-:Y:S01]  /*25a0*/  CS2R R150, SRZ ;  /* 0x0000000000967805 */ /* 0x000fe2000001ff00 */
[----:B------:R-:W-:Y:S01]  /*25b0*/  UMOV UR5, URZ ;  /* 0x0000003f00057c82 */ /* 0x000fe20008000000 */
[----:B------:R-:W-:Y:S01]  /*25c0*/  UMOV UR10, URZ ;  /* 0x0000003f000a7c82 */ /* 0x000fe20008000000 */
        /* <DEDUP_REMOVED lines=105> */
[----:B------:R1:W-:Y:S02]  /*2c60*/  STL [R1+0x1fc], RZ ;  /* 0x0001fcff01007387 */ /* 0x0003e40000100800 */
.L_x_49:
[----:B--2---:R-:W-:Y:S01]  /*2c70*/  BAR.SYNC.DEFER_BLOCKING 0x0 ;  /* 0x0000000000007b1d */ /* 0x004fe20000010000 */
[----:B------:R-:W-:Y:S01]  /*2c80*/  ULEA UR18, UR5, UR24, 0x3 ;  /* 0x0000001805127291 */ /* 0x000fe2000f8e183f */
[----:B---3--:R-:W-:Y:S01]  /*2c90*/  @!P2 IMAD.MOV.U32 R0, RZ, RZ, 0x10000 ;  /* 0x00010000ff00a424 */ /* 0x008fe200078e00ff */
[----:B------:R-:W-:Y:S01]  /*2ca0*/  ELECT P0, URZ, PT ;  /* 0x00000000003f782f */ /* 0x000fe20003800000 */
[----:B-1----:R-:W-:-:S03]  /*2cb0*/  ULEA UR8, UR5, UR24, 0xf ;  /* 0x0000001805087291 */ /* 0x002fc6000f8e783f */
[----:B------:R-:W-:Y:S02]  /*2cc0*/  ISETP.LT.U32.AND P0, PT, R2, 0x20, P0 ;  /* 0x000000200200780c */ /* 0x000fe40000701070 */
[----:B------:R-:W-:Y:S01]  /*2cd0*/  ELECT P1, URZ, PT ;  /* 0x00000000003f782f */ /* 0x000fe20003820000 */
[----:B------:R-:W-:-:S03]  /*2ce0*/  UIADD3 UR12, UR8, 0x18000, URZ ;  /* 0x00018000080c7890 */ /* 0x000fc6000fffe03f */
[----:B------:R-:W-:Y:S01]  /*2cf0*/  ISETP.LT.U32.AND P1, PT, R2, 0x20, P1 ;  /* 0x000000200200780c */ /* 0x000fe20000f21070 */
[----:B------:R-:W-:-:S06]  /*2d00*/  UMOV UR14, UR10 ;  /* 0x0000000a000e7c82 */ /* 0x000fcc0008000000 */
[----:B------:R-:W-:Y:S01]  /*2d10*/  VOTEU.ANY UP0, P0 ;  /* 0x00000000003f7886 */ /* 0x000fe20000000100 */
[----:B------:R-:W-:Y:S01]  /*2d20*/  VOTEU.ANY UP2, P0 ;  /* 0x00000000003f7886 */ /* 0x000fe20000040100 */
[----:B------:R1:W-:Y:S01]  /*2d30*/  @!P2 SYNCS.ARRIVE.TRANS64 RZ, [UR18+0x30000], R0 ;  /* 0x03000000ffffa9a7 */ /* 0x0003e20008000012 */
[----:B------:R2:W-:Y:S06]  /*2d40*/  MEMBAR.ALL.CTA ;  /* 0x0000000000007992 */ /* 0x0005ec0000008000 */
[----:B--2---:R-:W2:Y:S01]  /*2d50*/  FENCE.VIEW.ASYNC.S ;  /* 0x00000000000073c6 */ /* 0x004ea20000000000 */
[----:B------:R-:W-:Y:S01]  /*2d60*/  @UP0 UIADD3 UR9, UR18, 0x30000, URZ ;  /* 0x0003000012090890 */ /* 0x000fe2000fffe03f */
[----:B------:R-:W-:Y:S01]  /*2d70*/  @UP0 UMOV UR6, UR26 ;  /* 0x0000001a00060c82 */ /* 0x000fe20008000000 */
[----:B------:R-:W-:Y:S01]  /*2d80*/  @UP0 UMOV UR7, UR27 ;  /* 0x0000001b00070c82 */ /* 0x000fe20008000000 */
[----:B--2---:R-:W-:Y:S01]  /*2d90*/  VOTEU.ANY UP1, P1 ;  /* 0x00000000003f7886 */ /* 0x004fe20000820100 */
[----:B------:R-:W-:Y:S01]  /*2da0*/  VOTEU.ANY UP3, P1 ;  /* 0x00000000003f7886 */ /* 0x000fe20000860100 */
[----:B-1----:R-:W-:-:S03]  /*2db0*/  IMAD.U32 R0, RZ, RZ, UR4 ;  /* 0x00000004ff007e24 */ /* 0x002fc6000f8e00ff */
[----:B------:R-:W-:Y:S01]  /*2dc0*/  @UP1 UIADD3 UR13, UR18, 0x30000, URZ ;  /* 0x00030000120d1890 */ /* 0x000fe2000fffe03f */
[----:B------:R-:W-:Y:S01]  /*2dd0*/  @UP1 UMOV UR16, UR28 ;  /* 0x0000001c00101c82 */ /* 0x000fe20008000000 */
[----:B------:R-:W-:Y:S01]  /*2de0*/  @UP1 UMOV UR17, UR29 ;  /* 0x0000001d00111c82 */ /* 0x000fe20008000000 */
[----:B------:R-:W-:Y:S01]  /*2df0*/  SHF.L.U32 R0, R0, 0x1f, RZ ;  /* 0x0000001f00007819 */ /* 0x000fe200000006ff */
[----:B------:R-:W-:Y:S06]  /*2e00*/  BAR.SYNC.DEFER_BLOCKING 0x0 ;  /* 0x0000000000007b1d */ /* 0x000fec0000010000 */
[----:B------:R1:W-:Y:S02]  /*2e10*/  @UP2 UTMALDG.2D [UR8], [UR6] ;  /* 0x00000008060025b4 */ /* 0x0003e40008008000 */
[----:B------:R-:W-:Y:S06]  /*2e20*/  BAR.SYNC.DEFER_BLOCKING 0x0 ;  /* 0x0000000000007b1d */ /* 0x000fec0000010000 */
[----:B------:R1:W-:Y:S02]  /*2e30*/  @UP3 UTMALDG.2D [UR12], [UR16] ;  /* 0x0000000c100035b4 */ /* 0x0003e40008008000 */
[----:B------:R-:W-:Y:S06]  /*2e40*/  BAR.SYNC.DEFER_BLOCKING 0x0 ;  /* 0x0000000000007b1d */ /* 0x000fec0000010000 */
[----:B------:R-:W2:Y:S02]  /*2e50*/  SYNCS.PHASECHK.TRANS64.TRYWAIT P0, [UR18+0x30000], R0 ;  /* 0x03000000ff0075a7 */ /* 0x000ea40008000152 */
[----:B-12---:R-:W-:Y:S05]  /*2e60*/  @!P0 BRA `(.L_x_48) ;  /* 0x0000002000b48947 */ /* 0x006fea0003800000 */
.L_x_50:
[----:B------:R-:W-:Y:S01]  /*2e70*/  STL.64 [R1+0x268], R150 ;  /* 0x0002689601007387 */ /* 0x000fe20000100a00 */
[----:B------:R-:W-:Y:S01]  /*2e80*/  USHF.L.U32 UR6, UR25, 0x7, URZ ;  /* 0x0000000719067899 */ /* 0x000fe2000800063f */
[----:B------:R-:W1:Y:S02]  /*2e90*/  LDC R0, c[0x0][0x230] ;  /* 0x00008c00ff007b82 */ /* 0x000e640000000800 */
[----:B------:R-:W-:Y:S04]  /*2ea0*/  STL.64 [R1+0x260], R148 ;  /* 0x0002609401007387 */ /* 0x000fe80000100a00 */
        /* <DEDUP_REMOVED lines=11> */
[----:B------:R2:W-:Y:S04]  /*2f60*/  STL.64 [R1+0x200], R124 ;  /* 0x0002007c01007387 */ /* 0x0005e80000100a00 */
[----:B--2---:R-:W2:Y:S04]  /*2f70*/  LDL.LU.64 R124, [R1] ;  /* 0x00000000017c7983 */ /* 0x004ea80000300a00 */
[----:B------:R-:W2:Y:S04]  /*2f80*/  LDL.LU.64 R126, [R1+0x8] ;  /* 0x00000800017e7983 */ /* 0x000ea80000300a00 */
        /* <DEDUP_REMOVED lines=61> */
[----:B------:R-:W2:Y:S01]  /*3360*/  LDL.LU.64 R250, [R1+0x1f8] ;  /* 0x0001f80001fa7983 */ /* 0x000ea20000300a00 */
[----:B------:R-:W-:-:S02]  /*3370*/  ULOP3.LUT UR6, UR6, 0x200, URZ, 0xc0, !UPT ;  /* 0x0000020006067892 */ /* 0x000fc4000f8ec03f */
[----:B------:R-:W-:Y:S02]  /*3380*/  USHF.R.U32.HI UR18, URZ, 0x4, UR12 ;  /* 0x000000043f127899 */ /* 0x000fe4000801160c */
[----:B------:R-:W-:Y:S02]  /*3390*/  ULEA.HI UR6, UR8, UR6, URZ, 0x1c ;  /* 0x0000000608067291 */ /* 0x000fe4000f8fe03f */
[----:B------:R-:W-:Y:S02]  /*33a0*/  USGXT.U32 UR18, UR18, 0xe ;  /* 0x0000000e1212789a */ /* 0x000fe40008000000 */
[----:B------:R-:W-:Y:S01]  /*33b0*/  ULOP3.LUT UR16, UR6, 0x3fff, URZ, 0xc0, !UPT ;  /* 0x00003fff06107892 */ /* 0x000fe2000f8ec03f */
[----:B------:R-:W-:Y:S01]  /*33c0*/  UMOV UR19, 0x40000040 ;  /* 0x4000004000137882 */ /* 0x000fe20000000000 */
[----:B------:R-:W-:Y:S02]  /*33d0*/  UMOV UR17, 0x40000040 ;  /* 0x4000004000117882 */ /* 0x000fe40000000000 */
[----:B------:R-:W-:-:S02]  /*33e0*/  UIADD3 UR20, UP0, UR16, 0x2, URZ ;  /* 0x0000000210147890 */ /* 0x000fc4000ff1e03f */
[----:B------:R-:W-:Y:S01]  /*33f0*/  UIADD3 UR22, UP1, UR18, 0x2, URZ ;  /* 0x0000000212167890 */ /* 0x000fe2000ff3e03f */
[----:B------:R-:W-:Y:S01]  /*3400*/  UMOV UR6, URZ ;  /* 0x0000003f00067c82 */ /* 0x000fe20008000000 */
[----:B------:R-:W-:Y:S01]  /*3410*/  UMOV UR7, URZ ;  /* 0x0000003f00077c82 */ /* 0x000fe20008000000 */
[----:B------:R-:W-:Y:S02]  /*3420*/  UIADD3.X UR21, UR6, 0x40000040, URZ, UP0, !UPT ;  /* 0x4000004006157890 */ /* 0x000fe400087fe43f */
[----:B------:R-:W-:Y:S02]  /*3430*/  UIADD3.X UR23, UR7, 0x40000040, URZ, UP1, !UPT ;  /* 0x4000004007177890 */ /* 0x000fe40008ffe43f */
[----:B------:R-:W-:Y:S02]  /*3440*/  UIADD3.64 UR36, UR20, 0x2, URZ ;  /* 0x0000000214247897 */ /* 0x000fe4000fffe03f */
[----:B------:R-:W-:Y:S02]  /*3450*/  UIADD3.64 UR38, UR22, 0x2, URZ ;  /* 0x0000000216267897 */ /* 0x000fe4000fffe03f */
[----:B------:R-:W-:-:S02]  /*3460*/  UIADD3.64 UR32, UR20, 0x4, URZ ;  /* 0x0000000414207897 */ /* 0x000fc4000fffe03f */
[----:B------:R-:W-:Y:S01]  /*3470*/  UIADD3.64 UR34, UR22, 0x4, URZ ;  /* 0x0000000416227897 */ /* 0x000fe2000fffe03f */
[----:B--2---:R-:W-:-:S06]  /*3480*/  WARPGROUP.ARRIVE ;  /* 0x00000000000079c5 */ /* 0x004fcc0000000000 */
[----:B------:R-:W-:Y:S03]  /*3490*/  HGMMA.64x256x16.F32.BF16 R124, gdesc[UR16], R124, gsb0 ;  /* 0x03e00000107c79f0 */ /* 0x000fe6000800187c */
[----:B------:R-:W-:Y:S02]  /*34a0*/  WARPGROUP.DEPBAR.LE gsb0, 0x0 ;  /* 0x00008000000079c5 */ /* 0x000fe40000010000 */
[----:B------:R-:W-:-:S15]  /*34b0*/  WARPGROUP.ARRIVE ;  /* 0x00000000000079c5 */ /* 0x000fde0000000000 */
[----:B------:R-:W-:-:S08]  /*34c0*/  NOP ;  /* 0x0000000000007918 */ /* 0x000fd00000000000 */
        /* <DEDUP_REMOVED lines=10> */
[----:B------:R-:W-:Y:S04]  /*3570*/  STL.64 [R1], R124 ;  /* 0x0000007c01007387 */ /* 0x000fe80000100a00 */
        /* <DEDUP_REMOVED lines=63> */
[----:B--2---:R-:W2:Y:S04]  /*3970*/  LDL.LU.64 R150, [R1+0x268] ;  /* 0x0002680001967983 */ /* 0x004ea80000300a00 */
        /* <DEDUP_REMOVED lines=13> */
[----:B------:R-:W-:-:S02]  /*3a50*/  UIADD3.64 UR16, UR20, 0x3fe, URZ ;  /* 0x000003fe14107897 */ /* 0x000fc4000fffe03f */
[----:B------:R-:W-:Y:S02]  /*3a60*/  UIADD3.64 UR36, UR20, 0x402, URZ ;  /* 0x0000040214247897 */ /* 0x000fe4000fffe03f */
[----:B------:R-:W-:Y:S02]  /*3a70*/  UIADD3 UR10, UR10, 0x40, URZ ;  /* 0x000000400a0a7890 */ /* 0x000fe4000fffe03f */
[----:B------:R-:W-:-:S04]  /*3a80*/  UIADD3 UR5, UR5, 0x1, URZ ;  /* 0x0000000105057890 */ /* 0x000fc8000fffe03f */
[----:B-1----:R-:W-:Y:S01]  /*3a90*/  ISETP.LE.AND P0, PT, R0, UR10, PT ;  /* 0x0000000a00007c0c */ /* 0x002fe2000bf03270 */
[----:B------:R-:W-:-:S04]  /*3aa0*/  UISETP.NE.U32.AND UP0, UPT, UR5, 0x3, UPT ;  /* 0x000000030500788c */ /* 0x000fc8000bf05070 */
[----:B------:R-:W-:Y:S02]  /*3ab0*/  USEL UR6, URZ, 0x1, UP0 ;  /* 0x000000013f067887 */ /* 0x000fe40008000000 */
[----:B------:R-:W-:Y:S02]  /*3ac0*/  USEL UR5, UR5, URZ, UP0 ;  /* 0x0000003f05057287 */ /* 0x000fe40008000000 */
[----:B------:R-:W-:Y:S01]  /*3ad0*/  ULOP3.LUT UR4, UR4, UR6, URZ, 0x3c, !UPT ;  /* 0x0000000604047292 */ /* 0x000fe2000f8e3c3f */
[----:B--2---:R-:W-:-:S06]  /*3ae0*/  WARPGROUP.ARRIVE ;  /* 0x00000000000079c5 */ /* 0x004fcc0000000000 */
[----:B------:R-:W-:Y:S01]  /*3af0*/  HGMMA.64x256x16.F32.BF16 R24, gdesc[UR16], R24, gsb0 ;  /* 0x03e00000101879f0 */ /* 0x000fe20008001818 */
[----:B------:R-:W-:Y:S01]  /*3b00*/  UIADD3.64 UR16, UR20, 0x400, URZ ;  /* 0x0000040014107897 */ /* 0x000fe2000fffe03f */
[----:B------:R-:W-:Y:S01]  /*3b10*/  UMOV UR18, UR22 ;  /* 0x0000001600127c82 */ /* 0x000fe20008000000 */
[----:B------:R-:W-:Y:S01]  /*3b20*/  UMOV UR19, UR23 ;  /* 0x0000001700137c82 */ /* 0x000fe20008000000 */
[----:B------:R-:W-:Y:S01]  /*3b30*/  UIADD3.64 UR20, UR20, 0x404, URZ ;  /* 0x0000040414147897 */ /* 0x000fe2000fffe03f */
[----:B------:R-:W-:Y:S01]  /*3b40*/  UMOV UR22, UR34 ;  /* 0x0000002200167c82 */ /* 0x000fe20008000000 */
[----:B------:R-:W-:Y:S01]  /*3b50*/  UMOV UR23, UR35 ;  /* 0x0000002300177c82 */ /* 0x000fe20008000000 */
[----:B------:R-:W-:Y:S02]  /*3b60*/  WARPGROUP.DEPBAR.LE gsb0, 0x0 ;  /* 0x00008000000079c5 */ /* 0x000fe40000010000 */
[----:B------:R-:W-:-:S15]  /*3b70*/  WARPGROUP.ARRIVE ;  /* 0x00000000000079c5 */ /* 0x000fde0000000000 */
[----:B------:R-:W-:-:S04]  /*3b80*/  NOP ;  /* 0x0000000000007918 */ /* 0x000fc80000000000 */
        /* <DEDUP_REMOVED lines=10> */
[----:B---3--:R-:W-:Y:S05]  /*3c30*/  @!P0 BRA `(.L_x_49) ;  /* 0xfffffff0000c8947 */ /* 0x008fea000383ffff */
.L_x_47:
[----:B------:R5:W-:Y:S04]  /*3c40*/  STL [R1+0x20c], R148 ;  /* 0x00020c9401007387 */ /* 0x000be80000100800 */
[----:B------:R-:W3:Y:S01]  /*3c50*/  LDL.LU R8, [R1] ;  /* 0x0000000001087983 */ /* 0x000ee20000300800 */
[----:B--2---:R-:W-:Y:S06]  /*3c60*/  BAR.SYNC.DEFER_BLOCKING 0x0 ;  /* 0x0000000000007b1d */ /* 0x004fec0000010000 */
[----:B-----5:R-:W2:Y:S04]  /*3c70*/  LDL.LU R148, [R1+0x4] ;  /* 0x0000040001947983 */ /* 0x020ea80000300800 */
[----:B------:R5:W-:Y:S04]  /*3c80*/  STL [R1+0x208], R149 ;  /* 0x0002089501007387 */ /* 0x000be80000100800 */
[----:B-----5:R-:W5:Y:S01]  /*3c90*/  LDL.LU R149, [R1+0xc] ;  /* 0x00000c0001957983 */ /* 0x020f620000300800 */
[----:B------:R-:W4:Y:S03]  /*3ca0*/  @!P2 SYNCS.CCTL.IV [UR24+0x30000] ;  /* 0x03000000ff00a9b1 */ /* 0x000f260008000018 */
[----:B------:R-:W5:Y:S04]  /*3cb0*/  LDL.LU R9, [R1+0x8] ;  /* 0x0000080001097983 */ /* 0x000f680000300800 */
[----:B------:R1:W-:Y:S01]  /*3cc0*/  STL [R1+0x204], R150 ;  /* 0x0002049601007387 */ /* 0x0003e20000100800 */
[----:B----4-:R-:W-:Y:S06]  /*3cd0*/  BAR.SYNC.DEFER_BLOCKING 0x0 ;  /* 0x0000000000007b1d */ /* 0x010fec0000010000 */
[----:B-1----:R-:W4:Y:S04]  /*3ce0*/  LDL.LU R150, [R1+0x14] ;  /* 0x0000140001967983 */ /* 0x002f280000300800 */
[----:B------:R-:W4:Y:S04]  /*3cf0*/  LDL.LU R10, [R1+0x10] ;  /* 0x00001000010a7983 */ /* 0x000f280000300800 */
[----:B------:R1:W-:Y:S01]  /*3d00*/  STL [R1+0x200], R151 ;  /* 0x0002009701007387 */ /* 0x0003e20000100800 */
[----:B------:R-:W1:Y:S02]  /*3d10*/  @!P2 SYNCS.CCTL.IV [UR24+0x30008] ;  /* 0x03000800ff00a9b1 */ /* 0x000e640008000018 */
[----:B-1----:R-:W-:Y:S06]  /*3d20*/  BAR.SYNC.DEFER_BLOCKING 0x0 ;  /* 0x0000000000007b1d */ /* 0x002fec0000010000 */
[----:B------:R-:W4:Y:S04]  /*3d30*/  LDL.LU R151, [R1+0x1c] ;  /* 0x00001c0001977983 */ /* 0x000f280000300800 */
[----:B------:R-:W4:Y:S04]  /*3d40*/  LDL.LU R11, [R1+0x18] ;  /* 0x00001800010b7983 */ /* 0x000f280000300800 */
[----:B------:R-:W4:Y:S04]  /*3d50*/  LDL.LU R3, [R1+0x24] ;  /* 0x0000240001037983 */ /* 0x000f280000300800 */
[----:B------:R-:W4:Y:S04]  /*3d60*/  LDL.LU R4, [R1+0x20] ;  /* 0x0000200001047983 */ /* 0x000f280000300800 */
[----:B------:R-:W4:Y:S01]  /*3d70*/  LDL.LU R2, [R1+0x2c] ;  /* 0x00002c0001027983 */ /* 0x000f220000300800 */
[----:B------:R-:W-:-:S02]  /*3d80*/  ELECT P0, URZ, PT ;  /* 0x00000000003f782f */ /* 0x000fc40003800000 */
[----:B------:R-:W-:Y:S01]  /*3d90*/  F2FP.BF16.F32.PACK_AB R24, R25, R24 ;  /* 0x000000181918723e */ /* 0x000fe200000010ff */
[----:B------:R-:W1:Y:S01]  /*3da0*/  @!P2 SYNCS.CCTL.IV [UR24+0x30010] ;  /* 0x03001000ff00a9b1 */ /* 0x000e620008000018 */
[----:B------:R-:W4:Y:S04]  /*3db0*/  LDL.LU R5, [R1+0x28] ;  /* 0x0000280001057983 */ /* 0x000f280000300800 */
        /* <DEDUP_REMOVED lines=105> */
[----:B---3--:R-:W3:Y:S04]  /*4450*/  LDL.LU R0, [R1+0x1d0] ;  /* 0x0001d00001007983 */ /* 0x008ee80000300800 */
[----:B------:R-:W3:Y:S04]  /*4460*/  LDL.LU R200, [R1+0x1dc] ;  /* 0x0001dc0001c87983 */ /* 0x000ee80000300800 */
[----:B------:R-:W3:Y:S04]  /*4470*/  LDL.LU R191, [R1+0x1d8] ;  /* 0x0001d80001bf7983 */ /* 0x000ee80000300800 */
[----:B------:R-:W3:Y:S04]  /*4480*/  LDL.LU R197, [R1+0x1e4] ;  /* 0x0001e40001c57983 */ /* 0x000ee80000300800 */
[----:B------:R-:W3:Y:S04]  /*4490*/  LDL.LU R192, [R1+0x1e0] ;  /* 0x0001e00001c07983 */ /* 0x000ee80000300800 */
[----:B------:R-:W3:Y:S04]  /*44a0*/  LDL.LU R199, [R1+0x1ec] ;  /* 0x0001ec0001c77983 */ /* 0x000ee80000300800 */
[----:B------:R-:W3:Y:S01]  /*44b0*/  LDL.LU R193, [R1+0x1e8] ;  /* 0x0001e80001c17983 */ /* 0x000ee20000300800 */
[----:B--2---:R-:W-:-:S03]  /*44c0*/  F2FP.BF16.F32.PACK_AB R8, R148, R8 ;  /* 0x000000089408723e */ /* 0x004fc600000010ff */
[----:B------:R-:W2:Y:S01]  /*44d0*/  LDL.LU R198, [R1+0x1f4] ;  /* 0x0001f40001c67983 */ /* 0x000ea20000300800 */
[----:B-----5:R-:W-:-:S03]  /*44e0*/  F2FP.BF16.F32.PACK_AB R9, R149, R9 ;  /* 0x000000099509723e */ /* 0x020fc600000010ff */
[----:B------:R-:W2:Y:S01]  /*44f0*/  LDL.LU R194, [R1+0x1f0] ;  /* 0x0001f00001c27983 */ /* 0x000ea20000300800 */
[----:B----4-:R-:W-:-:S03]  /*4500*/  F2FP.BF16.F32.PACK_AB R10, R150, R10 ;  /* 0x0000000a960a723e */ /* 0x010fc600000010ff */
[----:B------:R-:W4:Y:S01]  /*4510*/  LDL.LU R196, [R1+0x1fc] ;  /* 0x0001fc0001c47983 */ /* 0x000f220000300800 */
[----:B------:R-:W-:-:S03]  /*4520*/  F2FP.BF16.F32.PACK_AB R11, R151, R11 ;  /* 0x0000000b970b723e */ /* 0x000fc600000010ff */
[----:B------:R-:W4:Y:S04]  /*4530*/  LDL.LU R195, [R1+0x1f8] ;  /* 0x0001f80001c37983 */ /* 0x000f280000300800 */
[----:B------:R-:W5:Y:S04]  /*4540*/  LDL.LU R148, [R1+0x20c] ;  /* 0x00020c0001947983 */ /* 0x000f680000300800 */
[----:B------:R-:W5:Y:S04]  /*4550*/  LDL.LU R149, [R1+0x208] ;  /* 0x0002080001957983 */ /* 0x000f680000300800 */
[----:B------:R-:W5:Y:S04]  /*4560*/  LDL.LU R150, [R1+0x204] ;  /* 0x0002040001967983 */ /* 0x000f680000300800 */
[----:B------:R-:W5:Y:S01]  /*4570*/  LDL.LU R151, [R1+0x200] ;  /* 0x0002000001977983 */ /* 0x000f620000300800 */
[----:B------:R-:W-:Y:S01]  /*4580*/  F2FP.BF16.F32.PACK_AB R4, R3, R4 ;  /* 0x000000040304723e */ /* 0x000fe200000010ff */
[----:B------:R-:W-:Y:S01]  /*4590*/  ULOP3.LUT UR25, UR25, 0x3, URZ, 0xc0, !UPT ;  /* 0x0000000319197892 */ /* 0x000fe2000f8ec03f */
[----:B------:R-:W-:Y:S01]  /*45a0*/  F2FP.BF16.F32.PACK_AB R5, R2, R5 ;  /* 0x000000050205723e */ /* 0x000fe200000010ff */
[----:B------:R-:W1:Y:S01]  /*45b0*/  S2R R3, SR_TID.X ;  /* 0x0000000000037919 */ /* 0x000e620000002100 */
[----:B------:R-:W-:Y:S01]  /*45c0*/  F2FP.BF16.F32.PACK_AB R20, R242, R20 ;  /* 0x00000014f214723e */ /* 0x000fe200000010ff */
[----:B------:R-:W-:Y:S01]  /*45d0*/  ULEA UR9, UR25, UR15, 0x6 ;  /* 0x0000000f19097291 */ /* 0x000fe2000f8e303f */
[----:B------:R-:W-:Y:S01]  /*45e0*/  F2FP.BF16.F32.PACK_AB R21, R241, R21 ;  /* 0x00000015f115723e */ /* 0x000fe200000010ff */
[----:B------:R-:W-:Y:S01]  /*45f0*/  ULEA UR8, UR25, UR24, 0xf ;  /* 0x0000001819087291 */ /* 0x000fe2000f8e783f */
[----:B------:R-:W-:Y:S01]  /*4600*/  F2FP.BF16.F32.PACK_AB R22, R240, R22 ;  /* 0x00000016f016723e */ /* 0x000fe200000010ff */
[----:B------:R-:W-:Y:S01]  /*4610*/  UMOV UR10, UR11 ;  /* 0x0000000b000a7c82 */ /* 0x000fe20008000000 */
[----:B------:R-:W-:-:S02]  /*4620*/  F2FP.BF16.F32.PACK_AB R23, R239, R23 ;  /* 0x00000017ef17723e */ /* 0x000fc400000010ff */
[----:B------:R-:W-:Y:S02]  /*4630*/  F2FP.BF16.F32.PACK_AB R25, R27, R26 ;  /* 0x0000001a1b19723e */ /* 0x000fe400000010ff */
[----:B------:R-:W-:Y:S02]  /*4640*/  F2FP.BF16.F32.PACK_AB R56, R57, R56 ;  /* 0x000000383938723e */ /* 0x000fe400000010ff */
[----:B------:R-:W-:Y:S02]  /*4650*/  F2FP.BF16.F32.PACK_AB R26, R29, R28 ;  /* 0x0000001c1d1a723e */ /* 0x000fe400000010ff */
[----:B------:R-:W-:Y:S02]  /*4660*/  F2FP.BF16.F32.PACK_AB R27, R31, R30 ;  /* 0x0000001e1f1b723e */ /* 0x000fe400000010ff */
[----:B------:R-:W-:Y:S02]  /*4670*/  F2FP.BF16.F32.PACK_AB R57, R59, R58 ;  /* 0x0000003a3b39723e */ /* 0x000fe400000010ff */
[----:B------:R-:W-:-:S02]  /*4680*/  F2FP.BF16.F32.PACK_AB R88, R89, R88 ;  /* 0x000000585958723e */ /* 0x000fc400000010ff */
[----:B------:R-:W-:Y:S02]  /*4690*/  F2FP.BF16.F32.PACK_AB R58, R61, R60 ;  /* 0x0000003c3d3a723e */ /* 0x000fe400000010ff */
[----:B------:R-:W-:Y:S02]  /*46a0*/  F2FP.BF16.F32.PACK_AB R59, R63, R62 ;  /* 0x0000003e3f3b723e */ /* 0x000fe400000010ff */
[----:B------:R-:W-:Y:S02]  /*46b0*/  F2FP.BF16.F32.PACK_AB R89, R91, R90 ;  /* 0x0000005a5b59723e */ /* 0x000fe400000010ff */
[----:B------:R-:W-:Y:S02]  /*46c0*/  F2FP.BF16.F32.PACK_AB R120, R121, R120 ;  /* 0x000000787978723e */ /* 0x000fe400000010ff */
[----:B------:R-:W-:Y:S02]  /*46d0*/  F2FP.BF16.F32.PACK_AB R90, R93, R92 ;  /* 0x0000005c5d5a723e */ /* 0x000fe400000010ff */
[----:B------:R-:W-:-:S02]  /*46e0*/  F2FP.BF16.F32.PACK_AB R91, R95, R94 ;  /* 0x0000005e5f5b723e */ /* 0x000fc400000010ff */
[----:B-1----:R-:W-:Y:S02]  /*46f0*/  LOP3.LUT R2, R3, 0xff, RZ, 0xc0, !PT ;  /* 0x000000ff03027812 */ /* 0x002fe400078ec0ff */
[----:B------:R-:W-:Y:S02]  /*4700*/  F2FP.BF16.F32.PACK_AB R164, R226, R164 ;  /* 0x000000a4e2a4723e */ /* 0x000fe400000010ff */
[----:B------:R-:W-:Y:S02]  /*4710*/  ISETP.LT.U32.AND P0, PT, R2, 0x80, P0 ;  /* 0x000000800200780c */ /* 0x000fe40000701070 */
[----:B------:R-:W-:Y:S02]  /*4720*/  F2FP.BF16.F32.PACK_AB R121, R123, R122 ;  /* 0x0000007a7b79723e */ /* 0x000fe400000010ff */
[----:B------:R-:W-:Y:S02]  /*4730*/  F2FP.BF16.F32.PACK_AB R165, R225, R165 ;  /* 0x000000a5e1a5723e */ /* 0x000fe400000010ff */
[----:B------:R-:W-:-:S02]  /*4740*/  F2FP.BF16.F32.PACK_AB R122, R125, R124 ;  /* 0x0000007c7d7a723e */ /* 0x000fc400000010ff */
[----:B------:R-:W-:Y:S02]  /*4750*/  F2FP.BF16.F32.PACK_AB R123, R127, R126 ;  /* 0x0000007e7f7b723e */ /* 0x000fe400000010ff */
[----:B------:R-:W-:Y:S02]  /*4760*/  F2FP.BF16.F32.PACK_AB R6, R252, R6 ;  /* 0x00000006fc06723e */ /* 0x000fe400000010ff */
[----:B------:R-:W-:Y:S01]  /*4770*/  F2FP.BF16.F32.PACK_AB R166, R224, R166 ;  /* 0x000000a6e0a6723e */ /* 0x000fe200000010ff */
[----:B------:R-:W-:Y:S01]  /*4780*/  VOTEU.ANY UP0, P0 ;  /* 0x00000000003f7886 */ /* 0x000fe20000000100 */
[----:B------:R-:W-:Y:S01]  /*4790*/  F2FP.BF16.F32.PACK_AB R7, R251, R7 ;  /* 0x00000007fb07723e */ /* 0x000fe200000010ff */
[----:B------:R-:W-:Y:S01]  /*47a0*/  VOTEU.ANY UP1, P0 ;  /* 0x00000000003f7886 */ /* 0x000fe20000020100 */
[----:B------:R-:W-:Y:S02]  /*47b0*/  F2FP.BF16.F32.PACK_AB R152, R238, R152 ;  /* 0x00000098ee98723e */ /* 0x000fe400000010ff */
[----:B------:R-:W-:Y:S01]  /*47c0*/  F2FP.BF16.F32.PACK_AB R153, R237, R153 ;  /* 0x00000099ed99723e */ /* 0x000fe200000010ff */
[----:B------:R-:W-:Y:S01]  /*47d0*/  @UP0 UMOV UR6, UR30 ;  /* 0x0000001e00060c82 */ /* 0x000fe20008000000 */
[----:B------:R-:W-:Y:S01]  /*47e0*/  F2FP.BF16.F32.PACK_AB R167, R223, R167 ;  /* 0x000000a7dfa7723e */ /* 0x000fe200000010ff */
[----:B------:R-:W-:Y:S01]  /*47f0*/  @UP0 UMOV UR7, UR31 ;  /* 0x0000001f00070c82 */ /* 0x000fe20008000000 */
        /* <DEDUP_REMOVED lines=86> */
[----:B---3--:R-:W-:Y:S01]  /*4d60*/  F2FP.BF16.F32.PACK_AB R190, R190, R0 ;  /* 0x00000000bebe723e */ /* 0x008fe200000010ff */
[----:B------:R-:W-:-:S05]  /*4d70*/  IMAD.SHL.U32 R0, R3, 0x80, RZ ;  /* 0x0000008003007824 */ /* 0x000fca00078e00ff */
[----:B------:R-:W-:Y:S02]  /*4d80*/  LOP3.LUT R0, R0, 0x780, RZ, 0xc0, !PT ;  /* 0x0000078000007812 */ /* 0x000fe400078ec0ff */
[----:B------:R-:W-:Y:S02]  /*4d90*/  F2FP.BF16.F32.PACK_AB R191, R200, R191 ;  /* 0x000000bfc8bf723e */ /* 0x000fe400000010ff */
[----:B------:R-:W-:Y:S01]  /*4da0*/  F2FP.BF16.F32.PACK_AB R192, R197, R192 ;  /* 0x000000c0c5c0723e */ /* 0x000fe200000010ff */
[----:B------:R-:W-:-:S05]  /*4db0*/  IMAD.SHL.U32 R197, R3, 0x10, RZ ;  /* 0x0000001003c57824 */ /* 0x000fca00078e00ff */
[----:B------:R-:W-:Y:S02]  /*4dc0*/  LOP3.LUT R0, R0, 0x70, R197, 0xf8, !PT ;  /* 0x0000007000007812 */ /* 0x000fe400078ef8c5 */
[----:B------:R-:W-:Y:S02]  /*4dd0*/  F2FP.BF16.F32.PACK_AB R193, R199, R193 ;  /* 0x000000c1c7c1723e */ /* 0x000fe400000010ff */
[----:B------:R-:W-:Y:S01]  /*4de0*/  LOP3.LUT R0, R0, 0x10, R3, 0x78, !PT ;  /* 0x0000001000007812 */ /* 0x000fe200078e7803 */
[----:B------:R-:W-:-:S05]  /*4df0*/  IMAD.SHL.U32 R3, R3, 0x40, RZ ;  /* 0x0000004003037824 */ /* 0x000fca00078e00ff */
[----:B------:R-:W-:Y:S02]  /*4e00*/  LOP3.LUT R0, R0, 0x3800, R3, 0xf8, !PT ;  /* 0x0000380000007812 */ /* 0x000fe400078ef803 */
[----:B--2---:R-:W-:Y:S02]  /*4e10*/  F2FP.BF16.F32.PACK_AB R194, R198, R194 ;  /* 0x000000c2c6c2723e */ /* 0x004fe400000010ff */
[C---:B------:R-:W-:Y:S01]  /*4e20*/  LOP3.LUT R3, R0.reuse, 0x20, RZ, 0x3c, !PT ;  /* 0x0000002000037812 */ /* 0x040fe200078e3cff */
[----:B------:R-:W-:Y:S01]  /*4e30*/  VIADD R2, R0, UR24 ;  /* 0x0000001800027c36 */ /* 0x000fe20008000000 */
[----:B----4-:R-:W-:-:S03]  /*4e40*/  F2FP.BF16.F32.PACK_AB R195, R196, R195 ;  /* 0x000000c3c4c3723e */ /* 0x010fc600000010ff */
[----:B------:R-:W-:Y:S01]  /*4e50*/  VIADD R3, R3, UR24 ;  /* 0x0000001803037c36 */ /* 0x000fe20008000000 */
[----:B------:R1:W-:Y:S04]  /*4e60*/  STSM.16.M88.4 [R2], R8 ;  /* 0x0000000802007844 */ /* 0x0003e80000000200 */
[----:B------:R-:W-:Y:S01]  /*4e70*/  STSM.16.M88.4 [R2+0x8000], R20 ;  /* 0x0080001402007844 */ /* 0x000fe20000000200 */
[----:B-----5:R-:W-:-:S03]  /*4e80*/  F2FP.BF16.F32.PACK_AB R146, R149, R148 ;  /* 0x000000949592723e */ /* 0x020fc600000010ff */
[----:B------:R-:W-:Y:S04]  /*4e90*/  STSM.16.M88.4 [R2+0x10000], R164 ;  /* 0x010000a402007844 */ /* 0x000fe80000000200 */
[----:B------:R-:W-:Y:S01]  /*4ea0*/  STSM.16.M88.4 [R2+0x18000], R180 ;  /* 0x018000b402007844 */ /* 0x000fe20000000200 */
[----:B------:R-:W-:-:S03]  /*4eb0*/  F2FP.BF16.F32.PACK_AB R147, R151, R150 ;  /* 0x000000969793723e */ /* 0x000fc600000010ff */
[----:B------:R-:W-:Y:S01]  /*4ec0*/  STSM.16.M88.4 [R2+0x4000], R24 ;  /* 0x0040001802007844 */ /* 0x000fe20000000200 */
[C---:B-1----:R-:W-:Y:S02]  /*4ed0*/  LOP3.LUT R8, R0.reuse, 0x40, RZ, 0x3c, !PT ;  /* 0x0000004000087812 */ /* 0x042fe400078e3cff */
[----:B------:R-:W-:Y:S01]  /*4ee0*/  LOP3.LUT R0, R0, 0x60, RZ, 0x3c, !PT ;  /* 0x0000006000007812 */ /* 0x000fe200078e3cff */
[----:B------:R-:W-:Y:S02]  /*4ef0*/  STSM.16.M88.4 [R2+0xc000], R56 ;  /* 0x00c0003802007844 */ /* 0x000fe40000000200 */
[----:B------:R-:W-:Y:S02]  /*4f00*/  VIADD R8, R8, UR24 ;  /* 0x0000001808087c36 */ /* 0x000fe40008000000 */
[----:B------:R-:W-:Y:S01]  /*4f10*/  STSM.16.M88.4 [R2+0x14000], R88 ;  /* 0x0140005802007844 */ /* 0x000fe20000000200 */
[----:B------:R-:W-:-:S03]  /*4f20*/  VIADD R0, R0, UR24 ;  /* 0x0000001800007c36 */ /* 0x000fc60008000000 */
[----:B------:R-:W-:Y:S04]  /*4f30*/  STSM.16.M88.4 [R2+0x1c000], R120 ;  /* 0x01c0007802007844 */ /* 0x000fe80000000200 */
[----:B------:R-:W-:Y:S04]  /*4f40*/  STSM.16.M88.4 [R3], R4 ;  /* 0x0000000403007844 */ /* 0x000fe80000000200 */
[----:B------:R-:W-:Y:S04]  /*4f50*/  STSM.16.M88.4 [R3+0x8000], R152 ;  /* 0x0080009803007844 */ /* 0x000fe80000000200 */
[----:B------:R-:W-:Y:S04]  /*4f60*/  STSM.16.M88.4 [R3+0x10000], R168 ;  /* 0x010000a803007844 */ /* 0x000fe80000000200 */
[----:B------:R-:W-:Y:S04]  /*4f70*/  STSM.16.M88.4 [R3+0x18000], R184 ;  /* 0x018000b803007844 */ /* 0x000fe80000000200 */
[----:B------:R-:W-:Y:S04]  /*4f80*/  STSM.16.M88.4 [R3+0x4000], R32 ;  /* 0x0040002003007844 */ /* 0x000fe80000000200 */
[----:B------:R-:W-:Y:S04]  /*4f90*/  STSM.16.M88.4 [R3+0xc000], R64 ;  /* 0x00c0004003007844 */ /* 0x000fe80000000200 */
[----:B------:R-:W-:Y:S04]  /*4fa0*/  STSM.16.M88.4 [R3+0x14000], R96 ;  /* 0x0140006003007844 */ /* 0x000fe80000000200 */
        /* <DEDUP_REMOVED lines=16> */
[----:B------:R-:W-:Y:S01]  /*50b0*/  STSM.16.M88.4 [R0+0x1c000], R144 ;  /* 0x01c0009000007844 */ /* 0x000fe20000000200 */
[----:B------:R1:W-:Y:S06]  /*50c0*/  MEMBAR.ALL.CTA ;  /* 0x0000000000007992 */ /* 0x0003ec0000008000 */
[----:B-1----:R-:W1:Y:S02]  /*50d0*/  FENCE.VIEW.ASYNC.S ;  /* 0x00000000000073c6 */ /* 0x002e640000000000 */
[----:B-1----:R-:W-:Y:S06]  /*50e0*/  BAR.SYNC.DEFER_BLOCKING 0x0 ;  /* 0x0000000000007b1d */ /* 0x002fec0000010000 */
[----:B------:R1:W-:Y:S01]  /*50f0*/  @UP1 UTMASTG.2D [UR8], [UR6] ;  /* 0x00000008060013b5 */ /* 0x0003e20008008000 */
[----:B------:R0:W-:Y:S01]  /*5100*/  UTMACMDFLUSH ;  /* 0x00000000000079b7 */ /* 0x0001e20000000000 */
[----:B------:R-:W-:-:S04]  /*5110*/  DEPBAR.LE SB0, 0x0 ;  /* 0x000080000000791a */ /* 0x000fc80000000000 */
[----:B------:R-:W-:Y:S06]  /*5120*/  BAR.SYNC.DEFER_BLOCKING 0x0 ;  /* 0x0000000000007b1d */ /* 0x000fec0000010000 */
[----:B-1----:R-:W-:Y:S05]  /*5130*/  EXIT ;  /* 0x000000000000794d */ /* 0x002fea0003800000 */
.L_x_48:
[----:B------:R-:W1:Y:S02]  /*5140*/  SYNCS.PHASECHK.TRANS64.TRYWAIT P0, [UR18+0x30000], R0 ;  /* 0x03000000ff0075a7 */ /* 0x000e640008000152 */
[----:B-1----:R-:W-:Y:S05]  /*5150*/  @!P0 BRA `(.L_x_48) ;  /* 0xfffffffc00f88947 */ /* 0x002fea000383ffff */
[----:B------:R-:W-:Y:S05]  /*5160*/  BRA `(.L_x_50) ;  /* 0xffffffdc00407947 */ /* 0x000fea000383ffff */
.L_x_51:
[----:B------:R-:W-:-:S00]  /*5170*/  BRA `(.L_x_51) ;  /* 0xfffffffc00fc7947 */ /* 0x000fc0000383ffff */
[----:B------:R-:W-:-:S00]  /*5180*/  NOP ;  /* 0x0000000000007918 */ /* 0x000fc00000000000 */
[----:B------:R-:W-:-:S00]  /*5190*/  NOP ;  /* 0x0000000000007918 */ /* 0x000fc00000000000 */
[----:B------:R-:W-:-:S00]  /*51a0*/  NOP ;  /* 0x0000000000007918 */ /* 0x000fc00000000000 */
[----:B------:R-:W-:-:S00]  /*51b0*/  NOP ;  /* 0x0000000000007918 */ /* 0x000fc00000000000 */
[----:B------:R-:W-:-:S00]  /*51c0*/  NOP ;  /* 0x0000000000007918 */ /* 0x000fc00000000000 */
[----:B------:R-:W-:-:S00]  /*51d0*/  NOP ;  /* 0x0000000000007918 */ /* 0x000fc00000000000 */
[----:B------:R-:W-:-:S00]  /*51e0*/  NOP ;  /* 0x0000000000007918 */ /* 0x000fc00000000000 */
[----:B------:R-:W-:-:S00]  /*51f0*/  NOP ;  /* 0x0000000000007918 */ /* 0x000fc00000000000 */
.L_x_52:


//--------------------- .nv.shared.gluon_wgmma    --------------------------
	.section	.nv.shared.gluon_wgmma,"aw",@nobits
	.sectionflags	@""
	.align	16
	.zero		1024


//--------------------- .nv.shared.reserved.0     --------------------------
	.section	.nv.shared.reserved.0,"aw",@nobits
	.weak		__nv_reservedSMEM_offset_0_alias
	.size		__nv_reservedSMEM_offset_0_alias, 0, 0
	.other		__nv_reservedSMEM_offset_0_alias,@"STO_CUDA_RESERVED_SHARED STV_DEFAULT"
__nv_reservedSMEM_offset_0_alias:
	.zero		0


//--------------------- .nv.constant0.gluon_wgmma --------------------------
	.section	.nv.constant0.gluon_wgmma,"a",@progbits
	.sectionflags	@""
	.align	4
.nv.constant0.gluon_wgmma:
	.zero		608


//--------------------- SYMBOLS --------------------------

	.type		.nv.reservedSmem.offset0,@object
	.size		.nv.reservedSmem.offset0,0x4
